	.headerflags	@"EF_CUDA_TEXMODE_UNIFIED EF_CUDA_64BIT_ADDRESS EF_CUDA_SM80 EF_CUDA_VIRTUAL_SM(EF_CUDA_SM80)"
	.elftype	@"ET_EXEC"


//--------------------- .nv.info                  --------------------------
	.section	.nv.info,"",@"SHT_CUDA_INFO"
	.align	4


	//----- nvinfo : EIATTR_REGCOUNT
	.align		4
        /*0000*/ 	.byte	0x04, 0x2f
        /*0002*/ 	.short	(.L_1 - .L_0)
	.align		4
.L_0:
        /*0004*/ 	.word	index@(candidate4)
        /*0008*/ 	.word	0x00000040


	//----- nvinfo : EIATTR_MAX_STACK_SIZE
	.align		4
.L_1:
        /*000c*/ 	.byte	0x04, 0x23
        /*000e*/ 	.short	(.L_3 - .L_2)
	.align		4
.L_2:
        /*0010*/ 	.word	index@(candidate4)
        /*0014*/ 	.word	0x00000000


	//----- nvinfo : EIATTR_MIN_STACK_SIZE
	.align		4
.L_3:
        /*0018*/ 	.byte	0x04, 0x12
        /*001a*/ 	.short	(.L_5 - .L_4)
	.align		4
.L_4:
        /*001c*/ 	.word	index@(candidate4)
        /*0020*/ 	.word	0x00000000


	//----- nvinfo : EIATTR_FRAME_SIZE
	.align		4
.L_5:
        /*0024*/ 	.byte	0x04, 0x11
        /*0026*/ 	.short	(.L_7 - .L_6)
	.align		4
.L_6:
        /*0028*/ 	.word	index@(candidate4)
        /*002c*/ 	.word	0x00000000
.L_7:


//--------------------- .nv.info.candidate4       --------------------------
	.section	.nv.info.candidate4,"",@"SHT_CUDA_INFO"
	.align	4


	//----- nvinfo : EIATTR_CUDA_API_VERSION
	.align		4
        /*0000*/ 	.byte	0x04, 0x37
        /*0002*/ 	.short	(.L_9 - .L_8)
.L_8:
        /*0004*/ 	.word	0x00000075


	//----- nvinfo : EIATTR_SW2861232_WAR
	.align		4
.L_9:
        /*0008*/ 	.byte	0x01, 0x35
	.zero		2


	//----- nvinfo : EIATTR_PARAM_CBANK
	.align		4
        /*000c*/ 	.byte	0x04, 0x0a
        /*000e*/ 	.short	(.L_11 - .L_10)
	.align		4
.L_10:
        /*0010*/ 	.word	index@(.nv.constant0.candidate4)
        /*0014*/ 	.short	0x0160
        /*0016*/ 	.short	0x0018


	//----- nvinfo : EIATTR_CBANK_PARAM_SIZE
	.align		4
.L_11:
        /*0018*/ 	.byte	0x03, 0x19
        /*001a*/ 	.short	0x0018


	//----- nvinfo : EIATTR_KPARAM_INFO
	.align		4
        /*001c*/ 	.byte	0x04, 0x17
        /*001e*/ 	.short	(.L_13 - .L_12)
.L_12:
        /*0020*/ 	.word	0x00000000
        /*0024*/ 	.short	0x0002
        /*0026*/ 	.short	0x0010
        /*0028*/ 	.byte	0x00, 0xf0, 0x21, 0x00


	//----- nvinfo : EIATTR_KPARAM_INFO
	.align		4
.L_13:
        /*002c*/ 	.byte	0x04, 0x17
        /*002e*/ 	.short	(.L_15 - .L_14)
.L_14:
        /*0030*/ 	.word	0x00000000
        /*0034*/ 	.short	0x0001
        /*0036*/ 	.short	0x0008
        /*0038*/ 	.byte	0x00, 0xf0, 0x21, 0x00


	//----- nvinfo : EIATTR_KPARAM_INFO
	.align		4
.L_15:
        /*003c*/ 	.byte	0x04, 0x17
        /*003e*/ 	.short	(.L_17 - .L_16)
.L_16:
        /*0040*/ 	.word	0x00000000
        /*0044*/ 	.short	0x0000
        /*0046*/ 	.short	0x0000
        /*0048*/ 	.byte	0x00, 0xf0, 0x21, 0x00


	//----- nvinfo : EIATTR_MAXREG_COUNT
	.align		4
.L_17:
        /*004c*/ 	.byte	0x03, 0x1b
        /*004e*/ 	.short	0x0080


	//----- nvinfo : EIATTR_EXIT_INSTR_OFFSETS
	.align		4
        /*0050*/ 	.byte	0x04, 0x1c
        /*0052*/ 	.short	(.L_19 - .L_18)


	//   ....[0]....
.L_18:
        /*0054*/ 	.word	0x000023a0


	//----- nvinfo : EIATTR_MAX_THREADS
	.align		4
.L_19:
        /*0058*/ 	.byte	0x04, 0x05
        /*005a*/ 	.short	(.L_21 - .L_20)
.L_20:
        /*005c*/ 	.word	0x00000200
        /*0060*/ 	.word	0x00000001
        /*0064*/ 	.word	0x00000001


	//----- nvinfo : EIATTR_CRS_STACK_SIZE
	.align		4
.L_21:
        /*0068*/ 	.byte	0x04, 0x1e
        /*006a*/ 	.short	(.L_23 - .L_22)
.L_22:
        /*006c*/ 	.word	0x00000000
.L_23:


//--------------------- .nv.rel.action            --------------------------
	.section	.nv.rel.action,"",@"SHT_CUDA_RELOCINFO"
	.align	8
	.sectionentsize	8
        /*0000*/ 	.byte	0x4b, 0x00, 0x00, 0x00, 0x00, 0x00, 0x00, 0x00, 0x00, 0x02, 0x02, 0x08, 0x10, 0x0a, 0x2f, 0x22
        /* <DEDUP_REMOVED lines=13> */


//--------------------- .nv.constant0.candidate4  --------------------------
	.section	.nv.constant0.candidate4,"a",@progbits
	.align	4
.nv.constant0.candidate4:
	.zero		376


//--------------------- .text.candidate4          --------------------------
	.section	.text.candidate4,"ax",@progbits
	.sectionflags	@"SHF_BARRIERS=1"
	.sectioninfo	@"SHI_REGISTERS=64"
	.align	128
        .global         candidate4
        .type           candidate4,@function
        .size           candidate4,(.L_x_10 - candidate4)
        .other          candidate4,@"STO_CUDA_ENTRY STV_DEFAULT"
candidate4:
.text.candidate4:
[----:B------:R-:W-:-:S02]  /*0000*/  MOV R1, c[0x0][0x28] ;  /* 0x00000a0000017a02 */ /* 0x000fc40000000f00 */
[----:B------:R-:W0:Y:S01]  /*0010*/  S2R R0, SR_TID.X ;  /* 0x0000000000007919 */ /* 0x000e220000002100 */
[----:B------:R-:W-:Y:S01]  /*0020*/  HFMA2.MMA R16, -RZ, RZ, 0, 0 ;  /* 0x00000000ff107435 */ /* 0x000fe200000001ff */
[----:B------:R-:W-:Y:S01]  /*0030*/  MOV R61, RZ ;  /* 0x000000ff003d7202 */ /* 0x000fe20000000f00 */
[----:B------:R-:W-:Y:S01]  /*0040*/  ULDC.64 UR4, c[0x0][0x118] ;  /* 0x0000460000047ab9 */ /* 0x000fe20000000a00 */
[----:B------:R-:W1:Y:S01]  /*0050*/  S2R R17, SR_CTAID.X ;  /* 0x0000000000117919 */ /* 0x000e620000002500 */
[----:B------:R-:W-:Y:S01]  /*0060*/  MOV R59, RZ ;  /* 0x000000ff003b7202 */ /* 0x000fe20000000f00 */
[C---:B0-----:R-:W-:Y:S01]  /*0070*/  IMAD.HI R21, R0.reuse, 0x1948b0fd, RZ ;  /* 0x1948b0fd00157827 */ /* 0x041fe200078e02ff */
[C---:B------:R-:W-:Y:S02]  /*0080*/  IADD3 R20, R0.reuse, 0x8, RZ ;  /* 0x0000000800147810 */ /* 0x040fe40007ffe0ff */
[----:B------:R-:W-:Y:S02]  /*0090*/  IADD3 R22, R0, 0x1a, RZ ;  /* 0x0000001a00167810 */ /* 0x000fe40007ffe0ff */
[----:B-1----:R-:W-:Y:S01]  /*00a0*/  IMAD.HI R16, R17, -0x6db6db6d, R16 ;  /* 0x9249249311107827 */ /* 0x002fe200078e0210 */
[----:B------:R-:W-:-:S02]  /*00b0*/  SHF.R.U32.HI R2, RZ, 0x1f, R21 ;  /* 0x0000001fff027819 */ /* 0x000fc40000011615 */
[----:B------:R-:W-:Y:S01]  /*00c0*/  IADD3 R52, R0, 0x200, RZ ;  /* 0x0000020000347810 */ /* 0x000fe20007ffe0ff */
[----:B------:R-:W-:Y:S01]  /*00d0*/  IMAD.HI R5, R20, 0x38e38e39, RZ ;  /* 0x38e38e3914057827 */ /* 0x000fe200078e02ff */
[----:B------:R-:W-:Y:S02]  /*00e0*/  LEA.HI.SX32 R21, R21, R2, 0x1d ;  /* 0x0000000215157211 */ /* 0x000fe400078feaff */
[----:B------:R-:W-:Y:S01]  /*00f0*/  SHF.R.U32.HI R3, RZ, 0x1f, R16 ;  /* 0x0000001fff037819 */ /* 0x000fe20000011610 */
[C---:B------:R-:W-:Y:S01]  /*0100*/  IMAD.HI R19, R0.reuse, 0x38e38e39, RZ ;  /* 0x38e38e3900137827 */ /* 0x040fe200078e02ff */
[----:B------:R-:W-:Y:S02]  /*0110*/  SHF.R.S32.HI R2, RZ, 0x1, R5 ;  /* 0x00000001ff027819 */ /* 0x000fe40000011405 */
[----:B------:R-:W-:Y:S01]  /*0120*/  IADD3 R48, R0, 0x600, RZ ;  /* 0x0000060000307810 */ /* 0x000fe20007ffe0ff */
[----:B------:R-:W-:Y:S01]  /*0130*/  IMAD.HI R29, R22, 0x1948b0fd, RZ ;  /* 0x1948b0fd161d7827 */ /* 0x000fe200078e02ff */
[----:B------:R-:W-:-:S02]  /*0140*/  LEA.HI.SX32 R16, R16, R3, 0x1e ;  /* 0x0000000310107211 */ /* 0x000fc400078ff2ff */
[----:B------:R-:W-:Y:S01]  /*0150*/  SHF.R.U32.HI R4, RZ, 0x1f, R19 ;  /* 0x0000001fff047819 */ /* 0x000fe20000011613 */
[----:B------:R-:W-:Y:S01]  /*0160*/  IMAD.HI R31, R52, 0x38e38e39, RZ ;  /* 0x38e38e39341f7827 */ /* 0x000fe200078e02ff */
[----:B------:R-:W-:Y:S02]  /*0170*/  LEA.HI R3, R5, R2, RZ, 0x1 ;  /* 0x0000000205037211 */ /* 0x000fe400078f08ff */
[----:B------:R-:W-:Y:S01]  /*0180*/  SHF.R.U32.HI R2, RZ, 0x1f, R29 ;  /* 0x0000001fff027819 */ /* 0x000fe2000001161d */
[----:B------:R-:W-:Y:S01]  /*0190*/  IMAD.HI R35, R48, 0x38e38e39, RZ ;  /* 0x38e38e3930237827 */ /* 0x000fe200078e02ff */
[C---:B------:R-:W-:Y:S02]  /*01a0*/  IADD3 R46, R0.reuse, 0x800, RZ ;  /* 0x00000800002e7810 */ /* 0x040fe40007ffe0ff */
[----:B------:R-:W-:Y:S01]  /*01b0*/  IADD3 R44, R0, 0xa00, RZ ;  /* 0x00000a00002c7810 */ /* 0x000fe20007ffe0ff */
[----:B------:R-:W-:Y:S01]  /*01c0*/  IMAD.HI R18, R52, 0x1948b0fd, RZ ;  /* 0x1948b0fd34127827 */ /* 0x000fe200078e02ff */
[----:B------:R-:W-:-:S02]  /*01d0*/  LEA.HI.SX32 R23, R19, R4, 0x1f ;  /* 0x0000000413177211 */ /* 0x000fc400078ffaff */
[----:B------:R-:W-:Y:S01]  /*01e0*/  LEA.HI.SX32 R19, R19, R4, 0x1c ;  /* 0x0000000413137211 */ /* 0x000fe200078fe2ff */
[----:B------:R-:W-:Y:S01]  /*01f0*/  IMAD.HI R37, R46, 0x38e38e39, RZ ;  /* 0x38e38e392e257827 */ /* 0x000fe200078e02ff */
[----:B------:R-:W-:Y:S02]  /*0200*/  LEA.HI.SX32 R29, R29, R2, 0x1d ;  /* 0x000000021d1d7211 */ /* 0x000fe400078feaff */
[----:B------:R-:W-:Y:S01]  /*0210*/  IADD3 R50, R0, 0x400, RZ ;  /* 0x0000040000327810 */ /* 0x000fe20007ffe0ff */
[----:B------:R-:W-:Y:S01]  /*0220*/  IMAD.HI R39, R44, 0x38e38e39, RZ ;  /* 0x38e38e392c277827 */ /* 0x000fe200078e02ff */
[----:B------:R-:W-:Y:S02]  /*0230*/  SHF.R.U32.HI R4, RZ, 0x1f, R31 ;  /* 0x0000001fff047819 */ /* 0x000fe4000001161f */
[----:B------:R-:W-:Y:S01]  /*0240*/  SHF.R.U32.HI R2, RZ, 0x1f, R35 ;  /* 0x0000001fff027819 */ /* 0x000fe20000011623 */
[----:B------:R-:W-:Y:S01]  /*0250*/  IMAD.HI R33, R50, 0x38e38e39, RZ ;  /* 0x38e38e3932217827 */ /* 0x000fe200078e02ff */
[----:B------:R-:W-:-:S02]  /*0260*/  IADD3 R40, R0, 0xe00, RZ ;  /* 0x00000e0000287810 */ /* 0x000fc40007ffe0ff */
[----:B------:R-:W-:Y:S01]  /*0270*/  LEA.HI.SX32 R31, R31, R4, 0x1c ;  /* 0x000000041f1f7211 */ /* 0x000fe200078fe2ff */
[----:B------:R-:W-:Y:S01]  /*0280*/  IMAD R20, R3, -0x9, R20 ;  /* 0xfffffff703147824 */ /* 0x000fe200078e0214 */
[----:B------:R-:W-:Y:S01]  /*0290*/  LEA.HI.SX32 R35, R35, R2, 0x1c ;  /* 0x0000000223237211 */ /* 0x000fe200078fe2ff */
[----:B------:R-:W-:Y:S01]  /*02a0*/  IMAD.HI R43, R40, 0x38e38e39, RZ ;  /* 0x38e38e39282b7827 */ /* 0x000fe200078e02ff */
[----:B------:R-:W-:Y:S02]  /*02b0*/  IADD3 R42, R0, 0xc00, RZ ;  /* 0x00000c00002a7810 */ /* 0x000fe40007ffe0ff */
[----:B------:R-:W-:Y:S01]  /*02c0*/  SHF.R.U32.HI R2, RZ, 0x1f, R37 ;  /* 0x0000001fff027819 */ /* 0x000fe20000011625 */
[----:B------:R-:W-:Y:S01]  /*02d0*/  IMAD R22, R29, -0x51, R22 ;  /* 0xffffffaf1d167824 */ /* 0x000fe200078e0216 */
[----:B------:R-:W-:Y:S01]  /*02e0*/  SHF.R.U32.HI R4, RZ, 0x1f, R39 ;  /* 0x0000001fff047819 */ /* 0x000fe20000011627 */
[----:B------:R-:W-:Y:S01]  /*02f0*/  IMAD.HI R41, R42, 0x38e38e39, RZ ;  /* 0x38e38e392a297827 */ /* 0x000fe200078e02ff */
[----:B------:R-:W-:-:S02]  /*0300*/  LEA.HI.SX32 R37, R37, R2, 0x1c ;  /* 0x0000000225257211 */ /* 0x000fc400078fe2ff */
[----:B------:R-:W-:Y:S01]  /*0310*/  LEA.HI.SX32 R39, R39, R4, 0x1c ;  /* 0x0000000427277211 */ /* 0x000fe200078fe2ff */
[----:B------:R-:W-:Y:S01]  /*0320*/  IMAD R52, R31, -0x48, R52 ;  /* 0xffffffb81f347824 */ /* 0x000fe200078e0234 */
[----:B------:R-:W-:Y:S01]  /*0330*/  SHF.R.U32.HI R6, RZ, 0x1f, R33 ;  /* 0x0000001fff067819 */ /* 0x000fe20000011621 */
[----:B------:R-:W-:Y:S01]  /*0340*/  IMAD.HI R22, R22, 0x38e38e39, RZ ;  /* 0x38e38e3916167827 */ /* 0x000fe200078e02ff */
[C---:B------:R-:W-:Y:S02]  /*0350*/  IADD3 R32, R0.reuse, 0x1000, RZ ;  /* 0x0000100000207810 */ /* 0x040fe40007ffe0ff */
[----:B------:R-:W-:Y:S01]  /*0360*/  SHF.R.U32.HI R4, RZ, 0x1f, R43 ;  /* 0x0000001fff047819 */ /* 0x000fe2000001162b */
[----:B------:R-:W-:Y:S01]  /*0370*/  IMAD R44, R39, -0x48, R44 ;  /* 0xffffffb8272c7824 */ /* 0x000fe200078e022c */
[----:B------:R-:W-:Y:S01]  /*0380*/  IADD3 R2, R0, 0x1200, RZ ;  /* 0x0000120000027810 */ /* 0x000fe20007ffe0ff */
[----:B------:R-:W-:Y:S01]  /*0390*/  IMAD.HI R45, R32, 0x38e38e39, RZ ;  /* 0x38e38e39202d7827 */ /* 0x000fe200078e02ff */
[----:B------:R-:W-:-:S02]  /*03a0*/  IADD3 R26, R0, 0x1400, RZ ;  /* 0x00001400001a7810 */ /* 0x000fc40007ffe0ff */
[----:B------:R-:W-:Y:S01]  /*03b0*/  LEA.HI.SX32 R33, R33, R6, 0x1c ;  /* 0x0000000621217211 */ /* 0x000fe200078fe2ff */
[----:B------:R-:W-:Y:S01]  /*03c0*/  IMAD.HI R47, R2, 0x38e38e39, RZ ;  /* 0x38e38e39022f7827 */ /* 0x000fe200078e02ff */
[----:B------:R-:W-:Y:S02]  /*03d0*/  LEA.HI.SX32 R43, R43, R4, 0x1c ;  /* 0x000000042b2b7211 */ /* 0x000fe400078fe2ff */
[----:B------:R-:W-:Y:S01]  /*03e0*/  SHF.R.U32.HI R6, RZ, 0x1f, R41 ;  /* 0x0000001fff067819 */ /* 0x000fe20000011629 */
[----:B------:R-:W-:Y:S01]  /*03f0*/  IMAD.HI R49, R26, 0x38e38e39, RZ ;  /* 0x38e38e391a317827 */ /* 0x000fe200078e02ff */
[C---:B------:R-:W-:Y:S02]  /*0400*/  IADD3 R4, R0.reuse, 0x1600, RZ ;  /* 0x0000160000047810 */ /* 0x040fe40007ffe0ff */
[----:B------:R-:W-:Y:S01]  /*0410*/  SHF.R.U32.HI R5, RZ, 0x1f, R18 ;  /* 0x0000001fff057819 */ /* 0x000fe20000011612 */
[----:B------:R-:W-:Y:S01]  /*0420*/  IMAD R40, R43, -0x48, R40 ;  /* 0xffffffb82b287824 */ /* 0x000fe200078e0228 */
[----:B------:R-:W-:Y:S01]  /*0430*/  IADD3 R24, R0, 0x1800, RZ ;  /* 0x0000180000187810 */ /* 0x000fe20007ffe0ff */
[----:B------:R-:W-:Y:S01]  /*0440*/  IMAD.HI R27, R4, 0x38e38e39, RZ ;  /* 0x38e38e39041b7827 */ /* 0x000fe200078e02ff */
[----:B------:R-:W-:-:S02]  /*0450*/  LEA.HI.SX32 R41, R41, R6, 0x1c ;  /* 0x0000000629297211 */ /* 0x000fc400078fe2ff */
[----:B------:R-:W-:Y:S01]  /*0460*/  SHF.R.U32.HI R6, RZ, 0x1f, R45 ;  /* 0x0000001fff067819 */ /* 0x000fe2000001162d */
[----:B------:R-:W-:Y:S01]  /*0470*/  IMAD R48, R35, -0x48, R48 ;  /* 0xffffffb823307824 */ /* 0x000fe200078e0230 */
[----:B------:R-:W-:Y:S01]  /*0480*/  SHF.R.U32.HI R8, RZ, 0x1f, R47 ;  /* 0x0000001fff087819 */ /* 0x000fe2000001162f */
[----:B------:R-:W-:Y:S01]  /*0490*/  IMAD R42, R41, -0x48, R42 ;  /* 0xffffffb8292a7824 */ /* 0x000fe200078e022a */
[----:B------:R-:W-:Y:S01]  /*04a0*/  LEA.HI.SX32 R18, R18, R5, 0x1d ;  /* 0x0000000512127211 */ /* 0x000fe200078feaff */
[----:B------:R-:W-:Y:S01]  /*04b0*/  IMAD.HI R5, R24, 0x38e38e39, RZ ;  /* 0x38e38e3918057827 */ /* 0x000fe200078e02ff */
[----:B------:R-:W-:Y:S01]  /*04c0*/  SHF.R.U32.HI R10, RZ, 0x1f, R49 ;  /* 0x0000001fff0a7819 */ /* 0x000fe20000011631 */
[----:B------:R-:W-:Y:S01]  /*04d0*/  HFMA2.MMA R35, -RZ, RZ, 0, 0 ;  /* 0x00000000ff237435 */ /* 0x000fe200000001ff */
[----:B------:R-:W-:Y:S01]  /*04e0*/  LEA.HI.SX32 R45, R45, R6, 0x1c ;  /* 0x000000062d2d7211 */ /* 0x000fe200078fe2ff */
[----:B------:R-:W-:Y:S01]  /*04f0*/  IMAD R50, R33, -0x48, R50 ;  /* 0xffffffb821327824 */ /* 0x000fe200078e0232 */
[----:B------:R-:W-:Y:S01]  /*0500*/  LEA.HI.SX32 R47, R47, R8, 0x1c ;  /* 0x000000082f2f7211 */ /* 0x000fe200078fe2ff */
[----:B------:R-:W-:Y:S01]  /*0510*/  IMAD R46, R37, -0x48, R46 ;  /* 0xffffffb8252e7824 */ /* 0x000fe200078e022e */
[----:B------:R-:W-:Y:S01]  /*0520*/  IADD3 R6, R0, 0x1a00, RZ ;  /* 0x00001a0000067810 */ /* 0x000fe20007ffe0ff */
[----:B------:R-:W-:Y:S01]  /*0530*/  IMAD R32, R45, -0x48, R32 ;  /* 0xffffffb82d207824 */ /* 0x000fe200078e0220 */
[----:B------:R-:W-:Y:S01]  /*0540*/  SHF.R.U32.HI R8, RZ, 0x1f, R27 ;  /* 0x0000001fff087819 */ /* 0x000fe2000001161b */
[----:B------:R-:W-:Y:S01]  /*0550*/  IMAD R2, R47, -0x48, R2 ;  /* 0xffffffb82f027824 */ /* 0x000fe200078e0202 */
[----:B------:R-:W-:Y:S01]  /*0560*/  LEA.HI.SX32 R49, R49, R10, 0x1c ;  /* 0x0000000a31317211 */ /* 0x000fe200078fe2ff */
[----:B------:R-:W-:Y:S01]  /*0570*/  IMAD.HI R25, R6, 0x38e38e39, RZ ;  /* 0x38e38e3906197827 */ /* 0x000fe200078e02ff */
[----:B------:R-:W-:-:S02]  /*0580*/  IADD3 R7, R0, 0x1c00, RZ ;  /* 0x00001c0000077810 */ /* 0x000fc40007ffe0ff */
[----:B------:R-:W-:Y:S01]  /*0590*/  SHF.R.U32.HI R10, RZ, 0x1f, R5 ;  /* 0x0000001fff0a7819 */ /* 0x000fe20000011605 */
[----:B------:R-:W-:Y:S01]  /*05a0*/  IMAD R3, R49, -0x48, R26 ;  /* 0xffffffb831037824 */ /* 0x000fe200078e021a */
[----:B------:R-:W-:Y:S01]  /*05b0*/  LEA.HI.SX32 R27, R27, R8, 0x1c ;  /* 0x000000081b1b7211 */ /* 0x000fe200078fe2ff */
[----:B------:R-:W-:Y:S01]  /*05c0*/  IMAD.HI R14, R7, 0x38e38e39, RZ ;  /* 0x38e38e39070e7827 */ /* 0x000fe200078e02ff */
[C---:B------:R-:W-:Y:S02]  /*05d0*/  IADD3 R8, R0.reuse, 0x1e00, RZ ;  /* 0x00001e0000087810 */ /* 0x040fe40007ffe0ff */
[----:B------:R-:W-:Y:S01]  /*05e0*/  LEA.HI.SX32 R5, R5, R10, 0x1c ;  /* 0x0000000a05057211 */ /* 0x000fe200078fe2ff */
[----:B------:R-:W-:Y:S01]  /*05f0*/  IMAD R4, R27, -0x48, R4 ;  /* 0xffffffb81b047824 */ /* 0x000fe200078e0204 */
[----:B------:R-:W-:Y:S01]  /*0600*/  IADD3 R9, R0, 0x2000, RZ ;  /* 0x0000200000097810 */ /* 0x000fe20007ffe0ff */
[----:B------:R-:W-:Y:S01]  /*0610*/  IMAD.HI R13, R8, 0x38e38e39, RZ ;  /* 0x38e38e39080d7827 */ /* 0x000fe200078e02ff */
[----:B------:R-:W-:-:S02]  /*0620*/  IADD3 R10, R0, 0x2200, RZ ;  /* 0x00002200000a7810 */ /* 0x000fc40007ffe0ff */
[----:B------:R-:W-:Y:S01]  /*0630*/  SHF.R.U32.HI R12, RZ, 0x1f, R25 ;  /* 0x0000001fff0c7819 */ /* 0x000fe20000011619 */
[----:B------:R-:W-:Y:S01]  /*0640*/  IMAD.HI R30, R9, 0x38e38e39, RZ ;  /* 0x38e38e39091e7827 */ /* 0x000fe200078e02ff */
[----:B------:R-:W-:Y:S02]  /*0650*/  SHF.R.U32.HI R11, RZ, 0x1f, R14 ;  /* 0x0000001fff0b7819 */ /* 0x000fe4000001160e */
[----:B------:R-:W-:Y:S01]  /*0660*/  SHF.R.S32.HI R15, RZ, 0x3, R0 ;  /* 0x00000003ff0f7819 */ /* 0x000fe20000011400 */
[----:B------:R-:W-:Y:S01]  /*0670*/  IMAD.HI R34, R10, 0x38e38e39, RZ ;  /* 0x38e38e390a227827 */ /* 0x000fe200078e02ff */
[----:B------:R-:W-:Y:S02]  /*0680*/  LEA.HI.SX32 R25, R25, R12, 0x1c ;  /* 0x0000000c19197211 */ /* 0x000fe400078fe2ff */
[----:B------:R-:W-:Y:S01]  /*0690*/  LEA.HI.SX32 R14, R14, R11, 0x1c ;  /* 0x0000000b0e0e7211 */ /* 0x000fe200078fe2ff */
[----:B------:R-:W-:Y:S01]  /*06a0*/  IMAD R5, R5, -0x48, R24 ;  /* 0xffffffb805057824 */ /* 0x000fe200078e0218 */
[----:B------:R-:W-:Y:S01]  /*06b0*/  SHF.R.U32.HI R12, RZ, 0x1f, R13 ;  /* 0x0000001fff0c7819 */ /* 0x000fe2000001160d */
[----:B------:R-:W-:Y:S01]  /*06c0*/  IMAD R6, R25, -0x48, R6 ;  /* 0xffffffb819067824 */ /* 0x000fe200078e0206 */
[----:B------:R-:W-:Y:S01]  /*06d0*/  SHF.R.U32.HI R11, RZ, 0x1f, R30 ;  /* 0x0000001fff0b7819 */ /* 0x000fe2000001161e */
[----:B------:R-:W-:Y:S01]  /*06e0*/  IMAD R7, R14, -0x48, R7 ;  /* 0xffffffb80e077824 */ /* 0x000fe200078e0207 */
[C---:B------:R-:W-:Y:S01]  /*06f0*/  IADD3 R27, R15.reuse, 0x80, RZ ;  /* 0x000000800f1b7810 */ /* 0x040fe20007ffe0ff */
[----:B------:R-:W-:Y:S01]  /*0700*/  IMAD.HI R53, R15, 0x38e38e39, RZ ;  /* 0x38e38e390f357827 */ /* 0x000fe200078e02ff */
[----:B------:R-:W-:-:S02]  /*0710*/  SHF.R.U32.HI R51, RZ, 0x1f, R34 ;  /* 0x0000001fff337819 */ /* 0x000fc40000011622 */
[----:B------:R-:W-:Y:S01]  /*0720*/  LEA.HI.SX32 R13, R13, R12, 0x1c ;  /* 0x0000000c0d0d7211 */ /* 0x000fe200078fe2ff */
[----:B------:R-:W-:Y:S01]  /*0730*/  IMAD.HI R27, R27, 0x38e38e39, RZ ;  /* 0x38e38e391b1b7827 */ /* 0x000fe200078e02ff */
[----:B------:R-:W-:Y:S02]  /*0740*/  LEA.HI.SX32 R12, R30, R11, 0x1c ;  /* 0x0000000b1e0c7211 */ /* 0x000fe400078fe2ff */
[----:B------:R-:W-:Y:S01]  /*0750*/  LEA.HI.SX32 R11, R34, R51, 0x1c ;  /* 0x00000033220b7211 */ /* 0x000fe200078fe2ff */
[----:B------:R-:W-:Y:S01]  /*0760*/  IMAD R8, R13, -0x48, R8 ;  /* 0xffffffb80d087824 */ /* 0x000fe200078e0208 */
[----:B------:R-:W-:Y:S01]  /*0770*/  IADD3 R13, R15, 0x100, RZ ;  /* 0x000001000f0d7810 */ /* 0x000fe20007ffe0ff */
[----:B------:R-:W-:Y:S01]  /*0780*/  IMAD R9, R12, -0x48, R9 ;  /* 0xffffffb80c097824 */ /* 0x000fe200078e0209 */
[----:B------:R-:W-:Y:S01]  /*0790*/  SHF.R.S32.HI R12, RZ, 0x1, R27 ;  /* 0x00000001ff0c7819 */ /* 0x000fe2000001141b */
[----:B------:R-:W-:Y:S01]  /*07a0*/  IMAD R10, R11, -0x48, R10 ;  /* 0xffffffb80b0a7824 */ /* 0x000fe200078e020a */
[----:B------:R-:W-:Y:S01]  /*07b0*/  IADD3 R11, R15, 0xc0, RZ ;  /* 0x000000c00f0b7810 */ /* 0x000fe20007ffe0ff */
[----:B------:R-:W-:Y:S01]  /*07c0*/  IMAD.HI R13, R13, 0x38e38e39, RZ ;  /* 0x38e38e390d0d7827 */ /* 0x000fe200078e02ff */
[----:B------:R-:W-:-:S02]  /*07d0*/  LEA.HI R49, R27, R12, RZ, 0x1 ;  /* 0x0000000c1b317211 */ /* 0x000fc400078f08ff */
[----:B------:R-:W-:Y:S01]  /*07e0*/  IADD3 R12, R15, 0x140, RZ ;  /* 0x000001400f0c7810 */ /* 0x000fe20007ffe0ff */
[----:B------:R-:W-:Y:S01]  /*07f0*/  IMAD.HI R11, R11, 0x38e38e39, RZ ;  /* 0x38e38e390b0b7827 */ /* 0x000fe200078e02ff */
[C---:B------:R-:W-:Y:S02]  /*0800*/  IADD3 R25, R15.reuse, 0x1c0, RZ ;  /* 0x000001c00f197810 */ /* 0x040fe40007ffe0ff */
[----:B------:R-:W-:Y:S01]  /*0810*/  IADD3 R24, R15, 0x180, RZ ;  /* 0x000001800f187810 */ /* 0x000fe20007ffe0ff */
[----:B------:R-:W-:Y:S01]  /*0820*/  IMAD.HI R43, R12, 0x38e38e39, RZ ;  /* 0x38e38e390c2b7827 */ /* 0x000fe200078e02ff */
[----:B------:R-:W-:Y:S02]  /*0830*/  SHF.R.S32.HI R12, RZ, 0x1, R11 ;  /* 0x00000001ff0c7819 */ /* 0x000fe4000001140b */
[----:B------:R-:W-:Y:S01]  /*0840*/  SHF.R.S32.HI R14, RZ, 0x1, R13 ;  /* 0x00000001ff0e7819 */ /* 0x000fe2000001140d */
[----:B------:R-:W-:Y:S01]  /*0850*/  IMAD.HI R25, R25, 0x38e38e39, RZ ;  /* 0x38e38e3919197827 */ /* 0x000fe200078e02ff */
[----:B------:R-:W-:-:S02]  /*0860*/  LEA.HI R47, R11, R12, RZ, 0x1 ;  /* 0x0000000c0b2f7211 */ /* 0x000fc400078f08ff */
[C---:B------:R-:W-:Y:S01]  /*0870*/  IADD3 R26, R15.reuse, 0x40, RZ ;  /* 0x000000400f1a7810 */ /* 0x040fe20007ffe0ff */
[----:B------:R-:W-:Y:S01]  /*0880*/  IMAD.HI R24, R24, 0x38e38e39, RZ ;  /* 0x38e38e3918187827 */ /* 0x000fe200078e02ff */
[----:B------:R-:W-:Y:S02]  /*0890*/  SHF.R.S32.HI R12, RZ, 0x1, R43 ;  /* 0x00000001ff0c7819 */ /* 0x000fe4000001142b */
[----:B------:R-:W-:Y:S01]  /*08a0*/  IADD3 R11, R15, 0x200, RZ ;  /* 0x000002000f0b7810 */ /* 0x000fe20007ffe0ff */
[----:B------:R-:W-:Y:S01]  /*08b0*/  IMAD.HI R26, R26, 0x38e38e39, RZ ;  /* 0x38e38e391a1a7827 */ /* 0x000fe200078e02ff */
[----:B------:R-:W-:Y:S02]  /*08c0*/  LEA.HI R45, R13, R14, RZ, 0x1 ;  /* 0x0000000e0d2d7211 */ /* 0x000fe400078f08ff */
[----:B------:R-:W-:Y:S01]  /*08d0*/  SHF.R.S32.HI R14, RZ, 0x1, R25 ;  /* 0x00000001ff0e7819 */ /* 0x000fe20000011419 */
[----:B------:R-:W-:Y:S01]  /*08e0*/  IMAD.HI R11, R11, 0x38e38e39, RZ ;  /* 0x38e38e390b0b7827 */ /* 0x000fe200078e02ff */
[----:B------:R-:W-:-:S02]  /*08f0*/  LEA.HI R43, R43, R12, RZ, 0x1 ;  /* 0x0000000c2b2b7211 */ /* 0x000fc400078f08ff */
[----:B------:R-:W-:Y:S01]  /*0900*/  IADD3 R12, R15, 0x240, RZ ;  /* 0x000002400f0c7810 */ /* 0x000fe20007ffe0ff */
[----:B------:R-:W-:Y:S01]  /*0910*/  IMAD R54, R19, -0x48, R0 ;  /* 0xffffffb813367824 */ /* 0x000fe200078e0200 */
[----:B------:R-:W-:Y:S02]  /*0920*/  LEA.HI R39, R25, R14, RZ, 0x1 ;  /* 0x0000000e19277211 */ /* 0x000fe400078f08ff */
[C---:B------:R-:W-:Y:S01]  /*0930*/  IADD3 R13, R15.reuse, 0x280, RZ ;  /* 0x000002800f0d7810 */ /* 0x040fe20007ffe0ff */
[----:B------:R-:W-:Y:S01]  /*0940*/  IMAD.HI R12, R12, 0x38e38e39, RZ ;  /* 0x38e38e390c0c7827 */ /* 0x000fe200078e02ff */
[----:B------:R-:W-:Y:S02]  /*0950*/  SHF.R.S32.HI R41, RZ, 0x1, R24 ;  /* 0x00000001ff297819 */ /* 0x000fe40000011418 */
[----:B------:R-:W-:Y:S01]  /*0960*/  IADD3 R14, R15, 0x2c0, RZ ;  /* 0x000002c00f0e7810 */ /* 0x000fe20007ffe0ff */
[----:B------:R-:W-:Y:S01]  /*0970*/  IMAD.HI R13, R13, 0x38e38e39, RZ ;  /* 0x38e38e390d0d7827 */ /* 0x000fe200078e02ff */
[----:B------:R-:W-:-:S02]  /*0980*/  SHF.R.S32.HI R51, RZ, 0x1, R26 ;  /* 0x00000001ff337819 */ /* 0x000fc4000001141a */
[----:B------:R-:W-:Y:S02]  /*0990*/  IADD3 R25, R15, 0x300, RZ ;  /* 0x000003000f197810 */ /* 0x000fe40007ffe0ff */
[----:B------:R-:W-:Y:S02]  /*09a0*/  SHF.R.S32.HI R38, RZ, 0x1, R11 ;  /* 0x00000001ff267819 */ /* 0x000fe4000001140b */
[----:B------:R-:W-:Y:S01]  /*09b0*/  LEA.HI R41, R24, R41, RZ, 0x1 ;  /* 0x0000002918297211 */ /* 0x000fe200078f08ff */
[----:B------:R-:W-:Y:S01]  /*09c0*/  IMAD.HI R24, R14, 0x38e38e39, RZ ;  /* 0x38e38e390e187827 */ /* 0x000fe200078e02ff */
[----:B------:R-:W-:Y:S02]  /*09d0*/  LEA.HI R51, R26, R51, RZ, 0x1 ;  /* 0x000000331a337211 */ /* 0x000fe400078f08ff */
[----:B------:R-:W-:Y:S01]  /*09e0*/  LEA.HI R38, R11, R38, RZ, 0x1 ;  /* 0x000000260b267211 */ /* 0x000fe200078f08ff */
[----:B------:R-:W-:Y:S01]  /*09f0*/  IMAD.HI R26, R25, 0x38e38e39, RZ ;  /* 0x38e38e39191a7827 */ /* 0x000fe200078e02ff */
[----:B------:R-:W-:-:S02]  /*0a00*/  SHF.R.S32.HI R11, RZ, 0x1, R12 ;  /* 0x00000001ff0b7819 */ /* 0x000fc4000001140c */
[----:B------:R-:W-:Y:S02]  /*0a10*/  SHF.R.S32.HI R14, RZ, 0x1, R13 ;  /* 0x00000001ff0e7819 */ /* 0x000fe4000001140d */
[----:B------:R-:W-:Y:S02]  /*0a20*/  SHF.R.S32.HI R25, RZ, 0x1, R24 ;  /* 0x00000001ff197819 */ /* 0x000fe40000011418 */
[----:B------:R-:W-:Y:S02]  /*0a30*/  SHF.R.S32.HI R28, RZ, 0x1, R53 ;  /* 0x00000001ff1c7819 */ /* 0x000fe40000011435 */
[----:B------:R-:W-:Y:S02]  /*0a40*/  LEA.HI R11, R12, R11, RZ, 0x1 ;  /* 0x0000000b0c0b7211 */ /* 0x000fe400078f08ff */
[----:B------:R-:W-:Y:S02]  /*0a50*/  SHF.R.S32.HI R27, RZ, 0x1, R26 ;  /* 0x00000001ff1b7819 */ /* 0x000fe4000001141a */
[----:B------:R-:W-:-:S02]  /*0a60*/  LEA.HI R12, R13, R14, RZ, 0x1 ;  /* 0x0000000e0d0c7211 */ /* 0x000fc400078f08ff */
[----:B------:R-:W-:Y:S02]  /*0a70*/  LEA.HI R13, R24, R25, RZ, 0x1 ;  /* 0x00000019180d7211 */ /* 0x000fe400078f08ff */
[----:B------:R-:W-:Y:S02]  /*0a80*/  IADD3 R24, R15, 0x340, RZ ;  /* 0x000003400f187810 */ /* 0x000fe40007ffe0ff */
[----:B------:R-:W-:Y:S02]  /*0a90*/  LEA.HI R53, R53, R28, RZ, 0x1 ;  /* 0x0000001c35357211 */ /* 0x000fe400078f08ff */
[C---:B------:R-:W-:Y:S01]  /*0aa0*/  IADD3 R25, R15.reuse, 0x380, RZ ;  /* 0x000003800f197810 */ /* 0x040fe20007ffe0ff */
[----:B------:R-:W-:Y:S01]  /*0ab0*/  IMAD.HI R24, R24, 0x38e38e39, RZ ;  /* 0x38e38e3918187827 */ /* 0x000fe200078e02ff */
[----:B------:R-:W-:Y:S02]  /*0ac0*/  LEA.HI R14, R26, R27, RZ, 0x1 ;  /* 0x0000001b1a0e7211 */ /* 0x000fe400078f08ff */
[----:B------:R-:W-:Y:S01]  /*0ad0*/  IADD3 R28, R15, 0x400, RZ ;  /* 0x000004000f1c7810 */ /* 0x000fe20007ffe0ff */
[----:B------:R-:W-:Y:S01]  /*0ae0*/  IMAD.HI R25, R25, 0x38e38e39, RZ ;  /* 0x38e38e3919197827 */ /* 0x000fe200078e02ff */
[----:B------:R-:W-:-:S02]  /*0af0*/  IADD3 R26, R15, 0x3c0, RZ ;  /* 0x000003c00f1a7810 */ /* 0x000fc40007ffe0ff */
[----:B------:R-:W-:Y:S01]  /*0b00*/  IADD3 R15, R15, 0x440, RZ ;  /* 0x000004400f0f7810 */ /* 0x000fe20007ffe0ff */
[----:B------:R-:W-:-:S04]  /*0b10*/  IMAD.HI R29, R28, 0x38e38e39, RZ ;  /* 0x38e38e391c1d7827 */ /* 0x000fc800078e02ff */
[----:B------:R-:W-:Y:S01]  /*0b20*/  IMAD.HI R31, R15, 0x38e38e39, RZ ;  /* 0x38e38e390f1f7827 */ /* 0x000fe200078e02ff */
[----:B------:R-:W-:Y:S02]  /*0b30*/  SHF.R.S32.HI R15, RZ, 0x1, R24 ;  /* 0x00000001ff0f7819 */ /* 0x000fe40000011418 */
[----:B------:R-:W-:Y:S01]  /*0b40*/  SHF.R.S32.HI R30, RZ, 0x1, R29 ;  /* 0x00000001ff1e7819 */ /* 0x000fe2000001141d */
[----:B------:R-:W-:Y:S01]  /*0b50*/  IMAD.HI R27, R26, 0x38e38e39, RZ ;  /* 0x38e38e391a1b7827 */ /* 0x000fe200078e02ff */
[----:B------:R-:W-:Y:S02]  /*0b60*/  SHF.R.S32.HI R26, RZ, 0x1, R25 ;  /* 0x00000001ff1a7819 */ /* 0x000fe40000011419 */
[----:B------:R-:W-:Y:S02]  /*0b70*/  LEA.HI R15, R24, R15, RZ, 0x1 ;  /* 0x0000000f180f7211 */ /* 0x000fe400078f08ff */
[----:B------:R-:W-:Y:S02]  /*0b80*/  SHF.R.S32.HI R28, RZ, 0x1, R27 ;  /* 0x00000001ff1c7819 */ /* 0x000fe4000001141b */
[----:B------:R-:W-:-:S02]  /*0b90*/  LEA.HI R24, R25, R26, RZ, 0x1 ;  /* 0x0000001a19187211 */ /* 0x000fc400078f08ff */
[----:B------:R-:W-:Y:S01]  /*0ba0*/  LEA.HI R26, R29, R30, RZ, 0x1 ;  /* 0x0000001e1d1a7211 */ /* 0x000fe200078f08ff */
[--C-:B------:R-:W-:Y:S01]  /*0bb0*/  IMAD R30, R23, -0x9, R0.reuse ;  /* 0xfffffff7171e7824 */ /* 0x100fe200078e0200 */
[----:B------:R-:W-:Y:S01]  /*0bc0*/  LEA.HI R25, R27, R28, RZ, 0x1 ;  /* 0x0000001c1b197211 */ /* 0x000fe200078f08ff */
[----:B------:R-:W-:Y:S01]  /*0bd0*/  IMAD R23, R16, -0x7, R17 ;  /* 0xfffffff910177824 */ /* 0x000fe200078e0211 */
[----:B------:R-:W-:Y:S01]  /*0be0*/  SHF.R.S32.HI R34, RZ, 0x1, R31 ;  /* 0x00000001ff227819 */ /* 0x000fe2000001141f */
[C---:B------:R-:W-:Y:S02]  /*0bf0*/  IMAD R28, R21.reuse, -0x51, R0 ;  /* 0xffffffaf151c7824 */ /* 0x040fe400078e0200 */
[----:B------:R-:W-:Y:S01]  /*0c00*/  IMAD R21, R21, 0xc40, R30 ;  /* 0x00000c4015157824 */ /* 0x000fe200078e021e */
[----:B------:R-:W-:Y:S01]  /*0c10*/  LEA R29, R23, R20, 0x3 ;  /* 0x00000014171d7211 */ /* 0x000fe200078e18ff */
[----:B------:R-:W-:Y:S01]  /*0c20*/  IMAD.HI R28, R28, 0x38e38e39, RZ ;  /* 0x38e38e391c1c7827 */ /* 0x000fe200078e02ff */
[----:B------:R-:W-:-:S02]  /*0c30*/  LEA.HI R27, R31, R34, RZ, 0x1 ;  /* 0x000000221f1b7211 */ /* 0x000fc400078f08ff */
[C---:B------:R-:W-:Y:S01]  /*0c40*/  LEA R30, R23.reuse, R30, 0x3 ;  /* 0x0000001e171e7211 */ /* 0x040fe200078e18ff */
[C---:B------:R-:W-:Y:S01]  /*0c50*/  IMAD R20, R16.reuse, 0x1c0, R21 ;  /* 0x000001c010147824 */ /* 0x040fe200078e0215 */
[----:B------:R-:W-:Y:S01]  /*0c60*/  SHF.R.S32.HI R17, RZ, 0x1, R28 ;  /* 0x00000001ff117819 */ /* 0x000fe2000001141c */
[----:B------:R-:W-:Y:S01]  /*0c70*/  IMAD R31, R16, 0x1c0, R29 ;  /* 0x000001c0101f7824 */ /* 0x000fe200078e021d */
[----:B------:R-:W-:Y:S02]  /*0c80*/  SHF.R.S32.HI R21, RZ, 0x1, R22 ;  /* 0x00000001ff157819 */ /* 0x000fe40000011416 */
[----:B------:R-:W-:Y:S02]  /*0c90*/  LEA R20, R23, R20, 0x3 ;  /* 0x0000001417147211 */ /* 0x000fe400078e18ff */
[----:B------:R-:W-:Y:S02]  /*0ca0*/  LEA.HI R17, R28, R17, RZ, 0x1 ;  /* 0x000000111c117211 */ /* 0x000fe400078f08ff */
[----:B------:R-:W-:-:S02]  /*0cb0*/  IADD3 R31, R31, -0x39, RZ ;  /* 0xffffffc71f1f7810 */ /* 0x000fc40007ffe0ff */
[----:B------:R-:W-:Y:S02]  /*0cc0*/  LEA.HI R21, R22, R21, RZ, 0x1 ;  /* 0x0000001516157211 */ /* 0x000fe400078f08ff */
[----:B------:R-:W-:Y:S01]  /*0cd0*/  IADD3 R20, R20, -0x39, RZ ;  /* 0xffffffc714147810 */ /* 0x000fe20007ffe0ff */
[----:B------:R-:W-:Y:S01]  /*0ce0*/  IMAD R18, R18, 0xc40, R31 ;  /* 0x00000c4012127824 */ /* 0x000fe200078e021f */
[----:B------:R-:W-:Y:S02]  /*0cf0*/  LEA R22, R16, R17, 0x3 ;  /* 0x0000001110167211 */ /* 0x000fe400078e18ff */
[----:B------:R-:W-:Y:S01]  /*0d00*/  ISETP.GE.AND P0, PT, R30, 0x1, PT ;  /* 0x000000011e00780c */ /* 0x000fe20003f06270 */
[----:B------:R-:W-:Y:S01]  /*0d10*/  IMAD R58, R17, 0x38, R20 ;  /* 0x00000038113a7824 */ /* 0x000fe200078e0214 */
[----:B------:R-:W-:Y:S01]  /*0d20*/  ISETP.GE.AND P1, PT, R29, 0x1, PT ;  /* 0x000000011d00780c */ /* 0x000fe20003f26270 */
[----:B------:R-:W-:Y:S01]  /*0d30*/  HFMA2.MMA R29, -RZ, RZ, 0, 0 ;  /* 0x00000000ff1d7435 */ /* 0x000fe200000001ff */
[----:B------:R-:W-:Y:S01]  /*0d40*/  LEA R16, R16, R21, 0x3 ;  /* 0x0000001510107211 */ /* 0x000fe200078e18ff */
[----:B------:R-:W-:Y:S01]  /*0d50*/  IMAD R56, R21, 0x38, R18 ;  /* 0x0000003815387824 */ /* 0x000fe200078e0212 */
[----:B------:R-:W-:-:S02]  /*0d60*/  ISETP.LT.OR P0, PT, R22, 0x1, !P0 ;  /* 0x000000011600780c */ /* 0x000fc40004701670 */
[----:B------:R-:W-:Y:S02]  /*0d70*/  ISETP.LT.OR P1, PT, R16, 0x1, !P1 ;  /* 0x000000011000780c */ /* 0x000fe40004f21670 */
[----:B------:R-:W-:-:S02]  /*0d80*/  MOV R23, RZ ;  /* 0x000000ff00177202 */ /* 0x000fc40000000f00 */
.L_x_8:
[----:B------:R-:W-:Y:S06]  /*0d90*/  BAR.SYNC 0x0 ;  /* 0x0000000000007b1d */ /* 0x000fec0000000000 */
[----:B------:R-:W-:Y:S01]  /*0da0*/  BSSY B0, `(.L_x_0) ;  /* 0x0000007000007945 */ /* 0x000fe20003800000 */
[----:B------:R-:W-:Y:S01]  /*0db0*/  MOV R17, RZ ;  /* 0x000000ff00117202 */ /* 0x000fe20000000f00 */
[----:B------:R-:W-:Y:S05]  /*0dc0*/  @P0 BRA `(.L_x_1) ;  /* 0x0000004000000947 */ /* 0x000fea0003800000 */
[----:B------:R-:W-:Y:S01]  /*0dd0*/  HFMA2.MMA R17, -RZ, RZ, 0, 2.384185791015625e-07 ;  /* 0x00000004ff117435 */ /* 0x000fe200000001ff */
[----:B------:R-:W-:-:S09]  /*0de0*/  IMAD R16, R29, 0x6200, R58 ;  /* 0x000062001d107824 */ /* 0x000fd200078e023a */
[----:B------:R-:W-:-:S06]  /*0df0*/  IMAD.WIDE R16, R16, R17, c[0x0][0x160] ;  /* 0x0000580010107625 */ /* 0x000fcc00078e0211 */
[----:B------:R0:W5:Y:S02]  /*0e00*/  LDG.E.CONSTANT R17, [R16.64] ;  /* 0x0000000410117981 */ /* 0x000164000c1e9900 */
.L_x_1:
[----:B------:R-:W-:Y:S05]  /*0e10*/  BSYNC B0 ;  /* 0x0000000000007941 */ /* 0x000fea0003800000 */
.L_x_0:
[----:B-----5:R1:W-:Y:S01]  /*0e20*/  STS [R0.X4], R17 ;  /* 0x0000001100007388 */ /* 0x0203e20000004800 */
[----:B------:R-:W-:Y:S01]  /*0e30*/  ISETP.GT.AND P2, PT, R0, 0x87, PT ;  /* 0x000000870000780c */ /* 0x000fe20003f44270 */
[----:B------:R-:W-:-:S12]  /*0e40*/  BSSY B0, `(.L_x_2) ;  /* 0x000000b000007945 */ /* 0x000fd80003800000 */
[----:B------:R-:W-:Y:S05]  /*0e50*/  @P2 BRA `(.L_x_3) ;  /* 0x0000009000002947 */ /* 0x000fea0003800000 */
[----:B-1----:R-:W-:Y:S01]  /*0e60*/  BSSY B1, `(.L_x_4) ;  /* 0x0000007000017945 */ /* 0x002fe20003800000 */
[----:B------:R-:W-:Y:S01]  /*0e70*/  MOV R17, RZ ;  /* 0x000000ff00117202 */ /* 0x000fe20000000f00 */
[----:B------:R-:W-:Y:S05]  /*0e80*/  @P1 BRA `(.L_x_5) ;  /* 0x0000004000001947 */ /* 0x000fea0003800000 */
[----:B------:R-:W-:Y:S01]  /*0e90*/  HFMA2.MMA R17, -RZ, RZ, 0, 2.384185791015625e-07 ;  /* 0x00000004ff117435 */ /* 0x000fe200000001ff */
[----:B0-----:R-:W-:-:S09]  /*0ea0*/  IMAD R16, R29, 0x6200, R56 ;  /* 0x000062001d107824 */ /* 0x001fd200078e0238 */
[----:B------:R-:W-:-:S06]  /*0eb0*/  IMAD.WIDE R16, R16, R17, c[0x0][0x160] ;  /* 0x0000580010107625 */ /* 0x000fcc00078e0211 */
[----:B------:R0:W5:Y:S02]  /*0ec0*/  LDG.E.CONSTANT R17, [R16.64] ;  /* 0x0000000410117981 */ /* 0x000164000c1e9900 */
.L_x_5:
[----:B------:R-:W-:Y:S05]  /*0ed0*/  BSYNC B1 ;  /* 0x0000000000017941 */ /* 0x000fea0003800000 */
.L_x_4:
[----:B-----5:R1:W-:Y:S02]  /*0ee0*/  STS [R0.X4+0x800], R17 ;  /* 0x0008001100007388 */ /* 0x0203e40000004800 */
.L_x_3:
[----:B-1----:R-:W-:Y:S05]  /*0ef0*/  BSYNC B0 ;  /* 0x0000000000007941 */ /* 0x002fea0003800000 */
.L_x_2:
[----:B0-----:R-:W-:Y:S01]  /*0f00*/  IMAD R16, R29, 0x48, R54 ;  /* 0x000000481d107824 */ /* 0x001fe200078e0236 */
[----:B------:R-:W-:-:S03]  /*0f10*/  MOV R30, 0x4 ;  /* 0x00000004001e7802 */ /* 0x000fc60000000f00 */
[----:B------:R-:W-:Y:S02]  /*0f20*/  IMAD R37, R53, 0x480, R16 ;  /* 0x0000048035257824 */ /* 0x000fe400078e0210 */
[----:B------:R-:W-:Y:S02]  /*0f30*/  IMAD R16, R29, 0x48, R52 ;  /* 0x000000481d107824 */ /* 0x000fe400078e0234 */
[----:B------:R-:W-:-:S04]  /*0f40*/  IMAD.WIDE R36, R37, R30, c[0x0][0x168] ;  /* 0x00005a0025247625 */ /* 0x000fc800078e021e */
[C---:B------:R-:W-:Y:S02]  /*0f50*/  IMAD R18, R29.reuse, 0x48, R50 ;  /* 0x000000481d127824 */ /* 0x040fe400078e0232 */
[----:B------:R-:W-:Y:S01]  /*0f60*/  IMAD R20, R29, 0x48, R48 ;  /* 0x000000481d147824 */ /* 0x000fe200078e0230 */
[----:B------:R0:W2:Y:S01]  /*0f70*/  LDG.E.CONSTANT R36, [R36.64] ;  /* 0x0000000424247981 */ /* 0x0000a2000c1e9900 */
[----:B------:R-:W-:Y:S02]  /*0f80*/  IMAD R21, R51, 0x480, R16 ;  /* 0x0000048033157824 */ /* 0x000fe400078e0210 */
[----:B------:R-:W-:Y:S02]  /*0f90*/  IMAD R16, R29, 0x48, R46 ;  /* 0x000000481d107824 */ /* 0x000fe400078e022e */
[----:B------:R-:W-:Y:S02]  /*0fa0*/  IMAD R19, R49, 0x480, R18 ;  /* 0x0000048031137824 */ /* 0x000fe400078e0212 */
[----:B------:R-:W-:-:S02]  /*0fb0*/  IMAD R17, R47, 0x480, R20 ;  /* 0x000004802f117824 */ /* 0x000fc400078e0214 */
[----:B------:R-:W-:Y:S02]  /*0fc0*/  IMAD R31, R45, 0x480, R16 ;  /* 0x000004802d1f7824 */ /* 0x000fe400078e0210 */
[----:B------:R-:W-:-:S04]  /*0fd0*/  IMAD.WIDE R18, R19, R30, c[0x0][0x168] ;  /* 0x00005a0013127625 */ /* 0x000fc800078e021e */
[-C--:B------:R-:W-:Y:S01]  /*0fe0*/  IMAD.WIDE R16, R17, R30.reuse, c[0x0][0x168] ;  /* 0x00005a0011107625 */ /* 0x080fe200078e021e */
[----:B0-----:R0:W3:Y:S03]  /*0ff0*/  LDG.E.CONSTANT R37, [R18.64] ;  /* 0x0000000412257981 */ /* 0x0010e6000c1e9900 */
[----:B------:R-:W-:Y:S01]  /*1000*/  IMAD.WIDE R20, R21, R30, c[0x0][0x168] ;  /* 0x00005a0015147625 */ /* 0x000fe200078e021e */
[----:B------:R1:W4:Y:S04]  /*1010*/  LDG.E.CONSTANT R22, [R16.64] ;  /* 0x0000000410167981 */ /* 0x000328000c1e9900 */
[----:B------:R5:W4:Y:S01]  /*1020*/  LDG.E.CONSTANT R57, [R20.64] ;  /* 0x0000000414397981 */ /* 0x000b22000c1e9900 */
[----:B------:R-:W-:-:S02]  /*1030*/  IMAD R28, R29, 0x48, R44 ;  /* 0x000000481d1c7824 */ /* 0x000fc400078e022c */
[----:B-----5:R-:W-:-:S05]  /*1040*/  IMAD.WIDE R20, R31, R30, c[0x0][0x168] ;  /* 0x00005a001f147625 */ /* 0x020fca00078e021e */
[----:B------:R5:W4:Y:S01]  /*1050*/  LDG.E.CONSTANT R34, [R20.64] ;  /* 0x0000000414227981 */ /* 0x000b22000c1e9900 */
[----:B------:R-:W-:-:S04]  /*1060*/  IMAD R31, R43, 0x480, R28 ;  /* 0x000004802b1f7824 */ /* 0x000fc800078e021c */
[----:B0-----:R-:W-:-:S05]  /*1070*/  IMAD.WIDE R18, R31, R30, c[0x0][0x168] ;  /* 0x00005a001f127625 */ /* 0x001fca00078e021e */
[----:B------:R0:W4:Y:S01]  /*1080*/  LDG.E.CONSTANT R28, [R18.64] ;  /* 0x00000004121c7981 */ /* 0x000122000c1e9900 */
[----:B------:R-:W-:-:S04]  /*1090*/  IMAD R60, R29, 0x48, R42 ;  /* 0x000000481d3c7824 */ /* 0x000fc800078e022a */
[----:B------:R-:W-:Y:S02]  /*10a0*/  IMAD R31, R41, 0x480, R60 ;  /* 0x00000480291f7824 */ /* 0x000fe400078e023c */
[C---:B------:R-:W-:Y:S02]  /*10b0*/  IMAD R60, R29.reuse, 0x48, R40 ;  /* 0x000000481d3c7824 */ /* 0x040fe400078e0228 */
[----:B------:R-:W-:Y:S02]  /*10c0*/  IMAD R55, R29, 0x48, R32 ;  /* 0x000000481d377824 */ /* 0x000fe400078e0220 */
[----:B------:R-:W-:Y:S02]  /*10d0*/  IMAD R33, R39, 0x480, R60 ;  /* 0x0000048027217824 */ /* 0x000fe400078e023c */
[----:B------:R-:W-:Y:S02]  /*10e0*/  IMAD R60, R29, 0x48, R2 ;  /* 0x000000481d3c7824 */ /* 0x000fe400078e0202 */
[----:B-1----:R-:W-:-:S04]  /*10f0*/  IMAD.WIDE R16, R31, R30, c[0x0][0x168] ;  /* 0x00005a001f107625 */ /* 0x002fc800078e021e */
[----:B0-----:R-:W-:Y:S01]  /*1100*/  IMAD R19, R38, 0x480, R55 ;  /* 0x0000048026137824 */ /* 0x001fe200078e0237 */
[----:B------:R0:W4:Y:S01]  /*1110*/  LDG.E.CONSTANT R31, [R16.64] ;  /* 0x00000004101f7981 */ /* 0x000122000c1e9900 */
[----:B------:R-:W-:Y:S02]  /*1120*/  IMAD R55, R11, 0x480, R60 ;  /* 0x000004800b377824 */ /* 0x000fe400078e023c */
[----:B-----5:R-:W-:-:S05]  /*1130*/  IMAD.WIDE R20, R33, R30, c[0x0][0x168] ;  /* 0x00005a0021147625 */ /* 0x020fca00078e021e */
[----:B------:R1:W5:Y:S01]  /*1140*/  LDG.E.CONSTANT R33, [R20.64] ;  /* 0x0000000414217981 */ /* 0x000362000c1e9900 */
[----:B0-----:R-:W-:-:S05]  /*1150*/  IMAD.WIDE R16, R55, R30, c[0x0][0x168] ;  /* 0x00005a0037107625 */ /* 0x001fca00078e021e */
[----:B------:R0:W5:Y:S01]  /*1160*/  LDG.E.CONSTANT R60, [R16.64] ;  /* 0x00000004103c7981 */ /* 0x000162000c1e9900 */
[----:B------:R-:W-:-:S04]  /*1170*/  IMAD.WIDE R18, R19, R30, c[0x0][0x168] ;  /* 0x00005a0013127625 */ /* 0x000fc800078e021e */
[C---:B-1----:R-:W-:Y:S01]  /*1180*/  IMAD R20, R29.reuse, 0x48, R5 ;  /* 0x000000481d147824 */ /* 0x042fe200078e0205 */
[----:B------:R1:W5:Y:S01]  /*1190*/  LDG.E.CONSTANT R55, [R18.64] ;  /* 0x0000000412377981 */ /* 0x000362000c1e9900 */
[----:B0-----:R-:W-:-:S04]  /*11a0*/  IMAD R16, R29, 0x48, R4 ;  /* 0x000000481d107824 */ /* 0x001fc800078e0204 */
[----:B------:R-:W-:Y:S02]  /*11b0*/  IMAD R21, R13, 0x480, R16 ;  /* 0x000004800d157824 */ /* 0x000fe400078e0210 */
[----:B------:R-:W-:Y:S02]  /*11c0*/  IMAD R20, R14, 0x480, R20 ;  /* 0x000004800e147824 */ /* 0x000fe400078e0214 */
[----:B------:R-:W-:Y:S01]  /*11d0*/  IMAD.WIDE R16, R21, R30, c[0x0][0x168] ;  /* 0x00005a0015107625 */ /* 0x000fe200078e021e */
[----:B--2---:R0:W-:Y:S03]  /*11e0*/  STS [R0.X4+0xa20], R36 ;  /* 0x000a202400007388 */ /* 0x0041e60000004800 */
[----:B0-----:R-:W-:-:S04]  /*11f0*/  IMAD R36, R29, 0x48, R3 ;  /* 0x000000481d247824 */ /* 0x001fc800078e0203 */
[----:B------:R-:W-:Y:S01]  /*1200*/  IMAD R36, R12, 0x480, R36 ;  /* 0x000004800c247824 */ /* 0x000fe200078e0224 */
[----:B---3--:R0:W-:Y:S03]  /*1210*/  STS [R0.X4+0x1a20], R37 ;  /* 0x001a202500007388 */ /* 0x0081e60000004800 */
[-C--:B-1----:R-:W-:Y:S01]  /*1220*/  IMAD.WIDE R18, R36, R30.reuse, c[0x0][0x168] ;  /* 0x00005a0024127625 */ /* 0x082fe200078e021e */
[----:B----4-:R1:W-:Y:S03]  /*1230*/  STS [R0.X4+0x2220], R22 ;  /* 0x0022201600007388 */ /* 0x0103e60000004800 */
[----:B0-----:R-:W-:Y:S01]  /*1240*/  IMAD.WIDE R36, R20, R30, c[0x0][0x168] ;  /* 0x00005a0014247625 */ /* 0x001fe200078e021e */
[----:B-1----:R0:W2:Y:S03]  /*1250*/  LDG.E.CONSTANT R22, [R16.64] ;  /* 0x0000000410167981 */ /* 0x0020a6000c1e9900 */
[C---:B------:R-:W-:Y:S01]  /*1260*/  IMAD R20, R29.reuse, 0x48, R6 ;  /* 0x000000481d147824 */ /* 0x040fe200078e0206 */
[----:B------:R1:W-:Y:S01]  /*1270*/  STS [R0.X4+0x1220], R57 ;  /* 0x0012203900007388 */ /* 0x0003e20000004800 */
[----:B0-----:R-:W-:-:S02]  /*1280*/  IMAD R17, R29, 0x48, R7 ;  /* 0x000000481d117824 */ /* 0x001fc400078e0207 */
[----:B------:R-:W-:Y:S01]  /*1290*/  IMAD R16, R29, 0x48, R8 ;  /* 0x000000481d107824 */ /* 0x000fe200078e0208 */
[----:B-1----:R0:W3:Y:S01]  /*12a0*/  LDG.E.CONSTANT R57, [R36.64] ;  /* 0x0000000424397981 */ /* 0x0020e2000c1e9900 */
[----:B------:R-:W-:-:S03]  /*12b0*/  IMAD R17, R24, 0x480, R17 ;  /* 0x0000048018117824 */ /* 0x000fc600078e0211 */
[----:B------:R1:W-:Y:S01]  /*12c0*/  STS [R0.X4+0x2a20], R34 ;  /* 0x002a202200007388 */ /* 0x0003e20000004800 */
[----:B------:R-:W-:Y:S02]  /*12d0*/  IMAD R21, R15, 0x480, R20 ;  /* 0x000004800f157824 */ /* 0x000fe400078e0214 */
[----:B0-----:R-:W-:Y:S01]  /*12e0*/  IMAD R37, R25, 0x480, R16 ;  /* 0x0000048019257824 */ /* 0x001fe200078e0210 */
[----:B-1----:R0:W4:Y:S01]  /*12f0*/  LDG.E.CONSTANT R34, [R18.64] ;  /* 0x0000000412227981 */ /* 0x002122000c1e9900 */
[----:B------:R-:W-:-:S04]  /*1300*/  IMAD.WIDE R20, R21, R30, c[0x0][0x168] ;  /* 0x00005a0015147625 */ /* 0x000fc800078e021e */
[----:B0-----:R-:W-:-:S04]  /*1310*/  IMAD.WIDE R18, R17, R30, c[0x0][0x168] ;  /* 0x00005a0011127625 */ /* 0x001fc800078e021e */
[----:B------:R-:W-:Y:S01]  /*1320*/  IMAD.WIDE R16, R37, R30, c[0x0][0x168] ;  /* 0x00005a0025107625 */ /* 0x000fe200078e021e */
[----:B------:R0:W-:Y:S03]  /*1330*/  STS [R0.X4+0x3220], R28 ;  /* 0x0032201c00007388 */ /* 0x0001e60000004800 */
[----:B------:R-:W-:Y:S01]  /*1340*/  IMAD R37, R29, 0x48, R9 ;  /* 0x000000481d257824 */ /* 0x000fe200078e0209 */
[----:B------:R-:W4:Y:S04]  /*1350*/  LDG.E.CONSTANT R19, [R18.64] ;  /* 0x0000000412137981 */ /* 0x000f28000c1e9900 */
[----:B------:R1:W4:Y:S01]  /*1360*/  LDG.E.CONSTANT R17, [R16.64] ;  /* 0x0000000410117981 */ /* 0x000322000c1e9900 */
[----:B------:R-:W-:-:S03]  /*1370*/  IMAD R37, R26, 0x480, R37 ;  /* 0x000004801a257824 */ /* 0x000fc600078e0225 */
[----:B0-----:R0:W4:Y:S01]  /*1380*/  LDG.E.CONSTANT R28, [R20.64] ;  /* 0x00000004141c7981 */ /* 0x001122000c1e9900 */
[----:B-1----:R-:W-:-:S04]  /*1390*/  IMAD R16, R29, 0x48, R10 ;  /* 0x000000481d107824 */ /* 0x002fc800078e020a */
[----:B0-----:R-:W-:Y:S02]  /*13a0*/  IMAD R21, R27, 0x480, R16 ;  /* 0x000004801b157824 */ /* 0x001fe400078e0210 */
[----:B------:R-:W-:-:S04]  /*13b0*/  IMAD.WIDE R36, R37, R30, c[0x0][0x168] ;  /* 0x00005a0025247625 */ /* 0x000fc800078e021e */
[----:B------:R-:W-:Y:S02]  /*13c0*/  IMAD.WIDE R20, R21, R30, c[0x0][0x168] ;  /* 0x00005a0015147625 */ /* 0x000fe400078e021e */
[----:B------:R-:W4:Y:S04]  /*13d0*/  LDG.E.CONSTANT R37, [R36.64] ;  /* 0x0000000424257981 */ /* 0x000f28000c1e9900 */
[----:B------:R-:W4:Y:S04]  /*13e0*/  LDG.E.CONSTANT R21, [R20.64] ;  /* 0x0000000414157981 */ /* 0x000f28000c1e9900 */
[----:B------:R0:W-:Y:S04]  /*13f0*/  STS [R0.X4+0x3a20], R31 ;  /* 0x003a201f00007388 */ /* 0x0001e80000004800 */
[----:B-----5:R1:W-:Y:S04]  /*1400*/  STS [R0.X4+0x4220], R33 ;  /* 0x0042202100007388 */ /* 0x0203e80000004800 */
[----:B------:R-:W-:Y:S04]  /*1410*/  STS [R0.X4+0x4a20], R55 ;  /* 0x004a203700007388 */ /* 0x000fe80000004800 */
[----:B------:R-:W-:Y:S01]  /*1420*/  STS [R0.X4+0x5220], R60 ;  /* 0x0052203c00007388 */ /* 0x000fe20000004800 */
[----:B0-----:R-:W-:-:S02]  /*1430*/  LOP3.LUT R31, R0, 0x3, RZ, 0xc0, !PT ;  /* 0x00000003001f7812 */ /* 0x001fc400078ec0ff */
[----:B-1----:R-:W-:Y:S01]  /*1440*/  SHF.R.S32.HI R33, RZ, 0x2, R0 ;  /* 0x00000002ff217819 */ /* 0x002fe20000011400 */
[----:B--2---:R-:W-:Y:S04]  /*1450*/  STS [R0.X4+0x6220], R22 ;  /* 0x0062201600007388 */ /* 0x004fe80000004800 */
[----:B---3--:R-:W-:Y:S04]  /*1460*/  STS [R0.X4+0x6a20], R57 ;  /* 0x006a203900007388 */ /* 0x008fe80000004800 */
[----:B----4-:R-:W-:Y:S04]  /*1470*/  STS [R0.X4+0x5a20], R34 ;  /* 0x005a202200007388 */ /* 0x010fe80000004800 */
[----:B------:R-:W-:Y:S04]  /*1480*/  STS [R0.X4+0x7a20], R19 ;  /* 0x007a201300007388 */ /* 0x000fe80000004800 */
[----:B------:R-:W-:Y:S04]  /*1490*/  STS [R0.X4+0x8220], R17 ;  /* 0x0082201100007388 */ /* 0x000fe80000004800 */
[----:B------:R0:W-:Y:S04]  /*14a0*/  STS [R0.X4+0x7220], R28 ;  /* 0x0072201c00007388 */ /* 0x0001e80000004800 */
[----:B------:R-:W-:Y:S04]  /*14b0*/  STS [R0.X4+0x8a20], R37 ;  /* 0x008a202500007388 */ /* 0x000fe80000004800 */
[----:B------:R-:W-:Y:S01]  /*14c0*/  STS [R0.X4+0x9220], R21 ;  /* 0x0092201500007388 */ /* 0x000fe20000004800 */
[----:B0-----:R-:W-:-:S03]  /*14d0*/  HFMA2.MMA R28, -RZ, RZ, 0, 0 ;  /* 0x00000000ff1c7435 */ /* 0x001fc600000001ff */
[----:B------:R-:W-:Y:S07]  /*14e0*/  BAR.SYNC 0x0 ;  /* 0x0000000000007b1d */ /* 0x000fee0000000000 */
.L_x_6:
[----:B------:R-:W-:Y:S01]  /*14f0*/  LEA R57, R33, R28, 0x1 ;  /* 0x0000001c21397211 */ /* 0x000fe200078e08ff */
[C---:B------:R-:W-:Y:S01]  /*1500*/  IMAD R55, R28.reuse, 0x12, R31 ;  /* 0x000000121c377824 */ /* 0x040fe200078e021f */
[----:B------:R-:W-:-:S03]  /*1510*/  IADD3 R28, R28, 0x1, RZ ;  /* 0x000000011c1c7810 */ /* 0x000fc60007ffe0ff */
[----:B------:R-:W-:Y:S01]  /*1520*/  IMAD R55, R55, 0x12, RZ ;  /* 0x0000001237377824 */ /* 0x000fe200078e02ff */
[----:B------:R-:W-:Y:S01]  /*1530*/  ISETP.GE.U32.AND P2, PT, R28, 0x2, PT ;  /* 0x000000021c00780c */ /* 0x000fe20003f46070 */
[----:B------:R-:W-:-:S03]  /*1540*/  IMAD R57, R57, 0x24, RZ ;  /* 0x0000002439397824 */ /* 0x000fc600078e02ff */
[----:B------:R-:W-:Y:S04]  /*1550*/  LDS.64 R20, [R55.X4] ;  /* 0x0000000037147984 */ /* 0x000fe80000004a00 */
[----:B------:R-:W0:Y:S02]  /*1560*/  LDS.128 R16, [R57.X4+0xa20] ;  /* 0x000a200039107984 */ /* 0x000e240000004c00 */
[----:B0-----:R-:W-:Y:S02]  /*1570*/  FFMA R20, R16, R20, R23 ;  /* 0x0000001410147223 */ /* 0x001fe40000000017 */
[----:B------:R-:W0:Y:S02]  /*1580*/  LDS.64 R22, [R55.X4+0x10] ;  /* 0x0000100037167984 */ /* 0x000e240000004a00 */
[----:B------:R-:W-:-:S02]  /*1590*/  FFMA R37, R17, R21, R20 ;  /* 0x0000001511257223 */ /* 0x000fc40000000014 */
[----:B------:R-:W1:Y:S01]  /*15a0*/  LDS.64 R20, [R55.X4+0x8] ;  /* 0x0000080037147984 */ /* 0x000e620000004a00 */
[C---:B0-----:R-:W-:Y:S02]  /*15b0*/  FFMA R36, R16.reuse, R22, R35 ;  /* 0x0000001610247223 */ /* 0x041fe40000000023 */
[----:B-1----:R-:W-:Y:S02]  /*15c0*/  FFMA R34, R16, R20, R61 ;  /* 0x0000001410227223 */ /* 0x002fe4000000003d */
[C---:B------:R-:W-:Y:S02]  /*15d0*/  FFMA R23, R17.reuse, R23, R36 ;  /* 0x0000001711177223 */ /* 0x040fe40000000024 */
[----:B------:R-:W-:Y:S02]  /*15e0*/  FFMA R21, R17, R21, R34 ;  /* 0x0000001511157223 */ /* 0x000fe40000000022 */
[----:B------:R-:W0:Y:S01]  /*15f0*/  LDS.64 R34, [R55.X4+0x18] ;  /* 0x0000180037227984 */ /* 0x000e220000004a00 */
[----:B------:R-:W-:-:S02]  /*1600*/  FFMA R37, R20, R18, R37 ;  /* 0x0000001214257223 */ /* 0x000fc40000000025 */
[----:B------:R-:W-:Y:S02]  /*1610*/  FFMA R60, R22, R18, R21 ;  /* 0x00000012163c7223 */ /* 0x000fe40000000015 */
[----:B0-----:R-:W-:Y:S02]  /*1620*/  FFMA R16, R16, R34, R59 ;  /* 0x0000002210107223 */ /* 0x001fe4000000003b */
[-C--:B------:R-:W-:Y:S02]  /*1630*/  FFMA R36, R34, R18.reuse, R23 ;  /* 0x0000001222247223 */ /* 0x080fe40000000017 */
[----:B------:R-:W-:Y:S01]  /*1640*/  FFMA R35, R17, R35, R16 ;  /* 0x0000002311237223 */ /* 0x000fe20000000010 */
[----:B------:R-:W-:Y:S04]  /*1650*/  LDS.128 R20, [R57.X4+0xa30] ;  /* 0x000a300039147984 */ /* 0x000fe80000004c00 */
[----:B------:R-:W0:Y:S02]  /*1660*/  LDS.64 R16, [R55.X4+0x20] ;  /* 0x0000200037107984 */ /* 0x000e240000004a00 */
[----:B0-----:R-:W-:-:S02]  /*1670*/  FFMA R18, R16, R18, R35 ;  /* 0x0000001210127223 */ /* 0x001fc40000000023 */
[----:B------:R-:W0:Y:S01]  /*1680*/  LDS.64 R34, [R55.X4+0x28] ;  /* 0x0000280037227984 */ /* 0x000e220000004a00 */
[----:B------:R-:W-:-:S04]  /*1690*/  FFMA R17, R19, R17, R37 ;  /* 0x0000001113117223 */ /* 0x000fc80000000025 */
[C---:B0-----:R-:W-:Y:S02]  /*16a0*/  FFMA R34, R20.reuse, R34, R17 ;  /* 0x0000002214227223 */ /* 0x041fe40000000011 */
[----:B------:R-:W0:Y:S01]  /*16b0*/  LDS.64 R16, [R55.X4+0x30] ;  /* 0x0000300037107984 */ /* 0x000e220000004a00 */
[C---:B------:R-:W-:Y:S02]  /*16c0*/  FFMA R37, R35.reuse, R19, R60 ;  /* 0x0000001323257223 */ /* 0x040fe4000000003c */
[----:B------:R-:W-:Y:S02]  /*16d0*/  FFMA R59, R35, R21, R34 ;  /* 0x00000015233b7223 */ /* 0x000fe40000000022 */
[----:B------:R-:W1:Y:S01]  /*16e0*/  LDS.64 R34, [R55.X4+0x38] ;  /* 0x0000380037227984 */ /* 0x000e620000004a00 */
[----:B0-----:R-:W-:Y:S02]  /*16f0*/  FFMA R16, R20, R16, R37 ;  /* 0x0000001014107223 */ /* 0x001fe40000000025 */
[----:B------:R-:W-:-:S02]  /*1700*/  FFMA R37, R17, R19, R36 ;  /* 0x0000001311257223 */ /* 0x000fc40000000024 */
[----:B-1----:R-:W-:Y:S02]  /*1710*/  FFMA R61, R35, R19, R18 ;  /* 0x00000013233d7223 */ /* 0x002fe40000000012 */
[----:B------:R-:W0:Y:S01]  /*1720*/  LDS.64 R18, [R55.X4+0x40] ;  /* 0x0000400037127984 */ /* 0x000e220000004a00 */
[----:B------:R-:W-:-:S03]  /*1730*/  FFMA R34, R20, R34, R37 ;  /* 0x0000002214227223 */ /* 0x000fc60000000025 */
[----:B------:R-:W1:Y:S01]  /*1740*/  LDS.64 R36, [R55.X4+0x48] ;  /* 0x0000480037247984 */ /* 0x000e620000004a00 */
[----:B0-----:R-:W-:Y:S02]  /*1750*/  FFMA R18, R20, R18, R61 ;  /* 0x0000001214127223 */ /* 0x001fe4000000003d */
[-C--:B------:R-:W-:Y:S02]  /*1760*/  FFMA R61, R35, R21.reuse, R34 ;  /* 0x00000015233d7223 */ /* 0x080fe40000000022 */
[----:B-1----:R-:W-:Y:S01]  /*1770*/  FFMA R36, R36, R22, R59 ;  /* 0x0000001624247223 */ /* 0x002fe2000000003b */
[----:B------:R-:W0:Y:S01]  /*1780*/  LDS.64 R34, [R55.X4+0x58] ;  /* 0x0000580037227984 */ /* 0x000e220000004a00 */
[----:B------:R-:W-:Y:S02]  /*1790*/  FFMA R59, R17, R21, R16 ;  /* 0x00000015113b7223 */ /* 0x000fe40000000010 */
[----:B------:R-:W-:Y:S01]  /*17a0*/  FFMA R21, R21, R19, R18 ;  /* 0x0000001315157223 */ /* 0x000fe20000000012 */
[----:B------:R-:W-:Y:S01]  /*17b0*/  LDS.64 R16, [R55.X4+0x60] ;  /* 0x0000600037107984 */ /* 0x000fe20000004a00 */
[----:B------:R-:W-:-:S03]  /*17c0*/  FFMA R37, R23, R37, R36 ;  /* 0x0000002517257223 */ /* 0x000fc60000000024 */
[----:B------:R-:W1:Y:S01]  /*17d0*/  LDS.64 R18, [R55.X4+0x50] ;  /* 0x0000500037127984 */ /* 0x000e620000004a00 */
[----:B0-----:R-:W-:-:S04]  /*17e0*/  FFMA R36, R34, R22, R61 ;  /* 0x0000001622247223 */ /* 0x001fc8000000003d */
[C---:B------:R-:W-:Y:S02]  /*17f0*/  FFMA R35, R23.reuse, R35, R36 ;  /* 0x0000002317237223 */ /* 0x040fe40000000024 */
[----:B------:R-:W-:Y:S01]  /*1800*/  LDS R36, [R55.X4+0x144] ;  /* 0x0001440037247984 */ /* 0x000fe20000004800 */
[-C--:B-1----:R-:W-:Y:S02]  /*1810*/  FFMA R20, R18, R22.reuse, R59 ;  /* 0x0000001612147223 */ /* 0x082fe4000000003b */
[----:B------:R-:W-:Y:S02]  /*1820*/  FFMA R22, R16, R22, R21 ;  /* 0x0000001610167223 */ /* 0x000fe40000000015 */
[C---:B------:R-:W-:Y:S02]  /*1830*/  FFMA R19, R23.reuse, R19, R20 ;  /* 0x0000001317137223 */ /* 0x040fe40000000014 */
[----:B------:R-:W-:Y:S02]  /*1840*/  FFMA R17, R23, R17, R22 ;  /* 0x0000001117117223 */ /* 0x000fe40000000016 */
[----:B------:R-:W0:Y:S02]  /*1850*/  LDS.128 R20, [R57.X4+0xa40] ;  /* 0x000a400039147984 */ /* 0x000e240000004c00 */
[----:B0-----:R-:W-:-:S02]  /*1860*/  FFMA R18, R18, R20, R37 ;  /* 0x0000001412127223 */ /* 0x001fc40000000025 */
[-C--:B------:R-:W-:Y:S02]  /*1870*/  FFMA R34, R34, R20.reuse, R19 ;  /* 0x0000001422227223 */ /* 0x080fe40000000013 */
[----:B------:R-:W-:Y:S02]  /*1880*/  FFMA R37, R36, R21, R18 ;  /* 0x0000001524257223 */ /* 0x000fe40000000012 */
[----:B------:R-:W0:Y:S01]  /*1890*/  LDS R36, [R55.X4+0x68] ;  /* 0x0000680037247984 */ /* 0x000e220000004800 */
[----:B------:R-:W-:-:S03]  /*18a0*/  FFMA R60, R16, R20, R35 ;  /* 0x00000014103c7223 */ /* 0x000fc60000000023 */
[----:B------:R-:W1:Y:S01]  /*18b0*/  LDS.64 R18, [R55.X4+0x148] ;  /* 0x0001480037127984 */ /* 0x000e620000004a00 */
[----:B0-----:R-:W-:-:S03]  /*18c0*/  FFMA R20, R20, R36, R17 ;  /* 0x0000002414147223 */ /* 0x001fc60000000011 */
[----:B------:R-:W0:Y:S01]  /*18d0*/  LDS.64 R16, [R55.X4+0x150] ;  /* 0x0001500037107984 */ /* 0x000e220000004a00 */
[C---:B-1----:R-:W-:Y:S02]  /*18e0*/  FFMA R18, R22.reuse, R18, R37 ;  /* 0x0000001216127223 */ /* 0x042fe40000000025 */
[C---:B------:R-:W-:Y:S01]  /*18f0*/  FFMA R35, R19.reuse, R21, R34 ;  /* 0x0000001513237223 */ /* 0x040fe20000000022 */
[----:B------:R-:W1:Y:S01]  /*1900*/  LDS.64 R36, [R55.X4+0x158] ;  /* 0x0001580037247984 */ /* 0x000e620000004a00 */
[----:B------:R-:W-:Y:S02]  /*1910*/  FFMA R61, R19, R23, R18 ;  /* 0x00000017133d7223 */ /* 0x000fe40000000012 */
[----:B0-----:R-:W-:Y:S02]  /*1920*/  FFMA R16, R22, R16, R35 ;  /* 0x0000001016107223 */ /* 0x001fe40000000023 */
[----:B------:R-:W0:Y:S01]  /*1930*/  LDS.64 R34, [R55.X4+0x160] ;  /* 0x0001600037227984 */ /* 0x000e220000004a00 */
[----:B------:R-:W-:-:S02]  /*1940*/  FFMA R59, R17, R21, R60 ;  /* 0x00000015113b7223 */ /* 0x000fc4000000003c */
[----:B-1----:R-:W-:Y:S02]  /*1950*/  FFMA R21, R37, R21, R20 ;  /* 0x0000001525157223 */ /* 0x002fe40000000014 */
[----:B------:R-:W-:Y:S02]  /*1960*/  FFMA R36, R22, R36, R59 ;  /* 0x0000002416247223 */ /* 0x000fe4000000003b */
[-C--:B------:R-:W-:Y:S02]  /*1970*/  FFMA R59, R17, R23.reuse, R16 ;  /* 0x00000017113b7223 */ /* 0x080fe40000000010 */
[----:B------:R-:W-:Y:S01]  /*1980*/  LDS.128 R16, [R57.X4+0xa50] ;  /* 0x000a500039107984 */ /* 0x000fe20000004c00 */
[----:B------:R-:W-:Y:S02]  /*1990*/  FFMA R37, R37, R23, R36 ;  /* 0x0000001725257223 */ /* 0x000fe40000000024 */
[----:B0-----:R-:W-:Y:S02]  /*19a0*/  FFMA R34, R34, R22, R21 ;  /* 0x0000001622227223 */ /* 0x001fe40000000015 */
[----:B------:R-:W0:Y:S02]  /*19b0*/  LDS.64 R20, [R55.X4+0x168] ;  /* 0x0001680037147984 */ /* 0x000e240000004a00 */
[----:B------:R-:W-:-:S02]  /*19c0*/  FFMA R36, R23, R35, R34 ;  /* 0x0000002317247223 */ /* 0x000fc40000000022 */
[----:B------:R-:W1:Y:S01]  /*19d0*/  LDS.64 R22, [R55.X4+0x178] ;  /* 0x0001780037167984 */ /* 0x000e620000004a00 */
[----:B0-----:R-:W-:-:S04]  /*19e0*/  FFMA R20, R16, R20, R61 ;  /* 0x0000001410147223 */ /* 0x001fc8000000003d */
[----:B------:R-:W-:Y:S02]  /*19f0*/  FFMA R61, R17, R21, R20 ;  /* 0x00000015113d7223 */ /* 0x000fe40000000014 */
[----:B------:R-:W0:Y:S01]  /*1a00*/  LDS.64 R20, [R55.X4+0x170] ;  /* 0x0001700037147984 */ /* 0x000e220000004a00 */
[----:B-1----:R-:W-:-:S04]  /*1a10*/  FFMA R60, R16, R22, R37 ;  /* 0x00000016103c7223 */ /* 0x002fc80000000025 */
[C---:B------:R-:W-:Y:S02]  /*1a20*/  FFMA R23, R17.reuse, R23, R60 ;  /* 0x0000001711177223 */ /* 0x040fe4000000003c */
[----:B0-----:R-:W-:Y:S02]  /*1a30*/  FFMA R34, R16, R20, R59 ;  /* 0x0000001410227223 */ /* 0x001fe4000000003b */
[-C--:B------:R-:W-:Y:S02]  /*1a40*/  FFMA R37, R20, R18.reuse, R61 ;  /* 0x0000001214257223 */ /* 0x080fe4000000003d */
[----:B------:R-:W-:Y:S02]  /*1a50*/  FFMA R21, R17, R21, R34 ;  /* 0x0000001511157223 */ /* 0x000fe40000000022 */
[----:B------:R-:W0:Y:S02]  /*1a60*/  LDS.64 R34, [R55.X4+0x180] ;  /* 0x0001800037227984 */ /* 0x000e240000004a00 */
[----:B------:R-:W-:-:S02]  /*1a70*/  FFMA R60, R22, R18, R21 ;  /* 0x00000012163c7223 */ /* 0x000fc40000000015 */
[----:B0-----:R-:W-:-:S04]  /*1a80*/  FFMA R36, R16, R34, R36 ;  /* 0x0000002210247223 */ /* 0x001fc80000000024 */
[----:B------:R-:W-:Y:S02]  /*1a90*/  FFMA R35, R17, R35, R36 ;  /* 0x0000002311237223 */ /* 0x000fe40000000024 */
[----:B------:R-:W0:Y:S01]  /*1aa0*/  LDS.64 R16, [R55.X4+0x188] ;  /* 0x0001880037107984 */ /* 0x000e220000004a00 */
[----:B------:R-:W-:-:S03]  /*1ab0*/  FFMA R36, R34, R18, R23 ;  /* 0x0000001222247223 */ /* 0x000fc60000000017 */
[----:B------:R-:W-:Y:S01]  /*1ac0*/  LDS.128 R20, [R57.X4+0xa60] ;  /* 0x000a600039147984 */ /* 0x000fe20000004c00 */
[----:B0-----:R-:W-:-:S03]  /*1ad0*/  FFMA R18, R16, R18, R35 ;  /* 0x0000001210127223 */ /* 0x001fc60000000023 */
        /* <DEDUP_REMOVED lines=24> */
[-C--:B-1----:R-:W-:Y:S02]  /*1c60*/  FFMA R20, R18, R22.reuse, R20 ;  /* 0x0000001612147223 */ /* 0x082fe40000000014 */
[----:B------:R-:W-:Y:S02]  /*1c70*/  FFMA R22, R16, R22, R21 ;  /* 0x0000001610167223 */ /* 0x000fe40000000015 */
[C---:B------:R-:W-:Y:S02]  /*1c80*/  FFMA R37, R23.reuse, R19, R20 ;  /* 0x0000001317257223 */ /* 0x040fe40000000014 */
[----:B------:R-:W-:Y:S02]  /*1c90*/  FFMA R17, R23, R17, R22 ;  /* 0x0000001117117223 */ /* 0x000fe40000000016 */
[----:B------:R-:W0:Y:S02]  /*1ca0*/  LDS.128 R20, [R57.X4+0xa70] ;  /* 0x000a700039147984 */ /* 0x000e240000004c00 */
[----:B0-----:R-:W-:-:S02]  /*1cb0*/  FFMA R36, R34, R20, R61 ;  /* 0x0000001422247223 */ /* 0x001fc4000000003d */
[----:B------:R-:W0:Y:S01]  /*1cc0*/  LDS.64 R34, [R55.X4+0x2a8] ;  /* 0x0002a80037227984 */ /* 0x000e220000004a00 */
[----:B------:R-:W-:-:S03]  /*1cd0*/  FFMA R60, R18, R20, R59 ;  /* 0x00000014123c7223 */ /* 0x000fc6000000003b */
[----:B------:R-:W1:Y:S01]  /*1ce0*/  LDS.64 R18, [R55.X4+0x2b0] ;  /* 0x0002b00037127984 */ /* 0x000e620000004a00 */
[----:B0-----:R-:W-:Y:S02]  /*1cf0*/  FFMA R59, R21, R35, R36 ;  /* 0x00000023153b7223 */ /* 0x001fe40000000024 */
[----:B------:R-:W-:Y:S02]  /*1d00*/  FFMA R35, R16, R20, R37 ;  /* 0x0000001410237223 */ /* 0x000fe40000000025 */
[----:B------:R-:W-:Y:S01]  /*1d10*/  FFMA R20, R20, R34, R17 ;  /* 0x0000002214147223 */ /* 0x000fe20000000011 */
[----:B------:R-:W-:Y:S01]  /*1d20*/  LDS.64 R36, [R55.X4+0x2c0] ;  /* 0x0002c00037247984 */ /* 0x000fe20000004a00 */
[----:B-1----:R-:W-:Y:S02]  /*1d30*/  FFMA R18, R22, R18, R59 ;  /* 0x0000001216127223 */ /* 0x002fe4000000003b */
[C---:B------:R-:W-:Y:S01]  /*1d40*/  FFMA R59, R19.reuse, R21, R60 ;  /* 0x00000015133b7223 */ /* 0x040fe2000000003c */
[----:B------:R-:W0:Y:S01]  /*1d50*/  LDS.64 R16, [R55.X4+0x2b8] ;  /* 0x0002b80037107984 */ /* 0x000e220000004a00 */
[----:B------:R-:W-:-:S02]  /*1d60*/  FFMA R61, R19, R23, R18 ;  /* 0x00000017133d7223 */ /* 0x000fc40000000012 */
[-C--:B0-----:R-:W-:Y:S02]  /*1d70*/  FFMA R35, R17, R21.reuse, R35 ;  /* 0x0000001511237223 */ /* 0x081fe40000000023 */
[C---:B------:R-:W-:Y:S02]  /*1d80*/  FFMA R16, R22.reuse, R16, R59 ;  /* 0x0000001016107223 */ /* 0x040fe4000000003b */
[----:B------:R-:W-:Y:S02]  /*1d90*/  FFMA R36, R22, R36, R35 ;  /* 0x0000002416247223 */ /* 0x000fe40000000023 */
[----:B------:R-:W0:Y:S01]  /*1da0*/  LDS.64 R34, [R55.X4+0x2c8] ;  /* 0x0002c80037227984 */ /* 0x000e220000004a00 */
[----:B------:R-:W-:Y:S02]  /*1db0*/  FFMA R21, R37, R21, R20 ;  /* 0x0000001525157223 */ /* 0x000fe40000000014 */
[-C--:B------:R-:W-:Y:S02]  /*1dc0*/  FFMA R59, R17, R23.reuse, R16 ;  /* 0x00000017113b7223 */ /* 0x080fe40000000010 */
[----:B------:R-:W-:Y:S01]  /*1dd0*/  LDS.128 R16, [R57.X4+0xa80] ;  /* 0x000a800039107984 */ /* 0x000fe20000004c00 */
[----:B------:R-:W-:-:S02]  /*1de0*/  FFMA R37, R37, R23, R36 ;  /* 0x0000001725257223 */ /* 0x000fc40000000024 */
[----:B0-----:R-:W-:Y:S02]  /*1df0*/  FFMA R34, R34, R22, R21 ;  /* 0x0000001622227223 */ /* 0x001fe40000000015 */
[----:B------:R-:W0:Y:S02]  /*1e00*/  LDS.64 R20, [R55.X4+0x2d0] ;  /* 0x0002d00037147984 */ /* 0x000e240000004a00 */
[C---:B0-----:R-:W-:Y:S02]  /*1e10*/  FFMA R20, R16.reuse, R20, R61 ;  /* 0x0000001410147223 */ /* 0x041fe4000000003d */
[----:B------:R-:W-:Y:S02]  /*1e20*/  FFMA R61, R23, R35, R34 ;  /* 0x00000023173d7223 */ /* 0x000fe40000000022 */
[----:B------:R-:W-:Y:S01]  /*1e30*/  FFMA R36, R17, R21, R20 ;  /* 0x0000001511247223 */ /* 0x000fe20000000014 */
[----:B------:R-:W0:Y:S04]  /*1e40*/  LDS.64 R22, [R55.X4+0x2e0] ;  /* 0x0002e00037167984 */ /* 0x000e280000004a00 */
[----:B------:R-:W1:Y:S01]  /*1e50*/  LDS.64 R20, [R55.X4+0x2d8] ;  /* 0x0002d80037147984 */ /* 0x000e620000004a00 */
[----:B0-----:R-:W-:-:S02]  /*1e60*/  FFMA R60, R16, R22, R37 ;  /* 0x00000016103c7223 */ /* 0x001fc40000000025 */
[----:B-1----:R-:W-:Y:S02]  /*1e70*/  FFMA R34, R16, R20, R59 ;  /* 0x0000001410227223 */ /* 0x002fe4000000003b */
[----:B------:R-:W-:Y:S01]  /*1e80*/  LDS R59, [R55.X4+0x2f0] ;  /* 0x0002f000373b7984 */ /* 0x000fe20000004800 */
[C---:B------:R-:W-:Y:S02]  /*1e90*/  FFMA R23, R17.reuse, R23, R60 ;  /* 0x0000001711177223 */ /* 0x040fe4000000003c */
[----:B------:R-:W-:Y:S02]  /*1ea0*/  FFMA R21, R17, R21, R34 ;  /* 0x0000001511157223 */ /* 0x000fe40000000022 */
[----:B------:R-:W0:Y:S01]  /*1eb0*/  LDS.64 R34, [R55.X4+0x2e8] ;  /* 0x0002e80037227984 */ /* 0x000e220000004a00 */
[-C--:B------:R-:W-:Y:S02]  /*1ec0*/  FFMA R60, R20, R18.reuse, R36 ;  /* 0x00000012143c7223 */ /* 0x080fe40000000024 */
[----:B------:R-:W-:-:S02]  /*1ed0*/  FFMA R37, R22, R18, R21 ;  /* 0x0000001216257223 */ /* 0x000fc40000000015 */
[----:B0-----:R-:W-:Y:S02]  /*1ee0*/  FFMA R16, R16, R34, R61 ;  /* 0x0000002210107223 */ /* 0x001fe4000000003d */
[-C--:B------:R-:W-:Y:S02]  /*1ef0*/  FFMA R36, R34, R18.reuse, R23 ;  /* 0x0000001222247223 */ /* 0x080fe40000000017 */
[----:B------:R-:W-:Y:S01]  /*1f00*/  FFMA R16, R17, R35, R16 ;  /* 0x0000002311107223 */ /* 0x000fe20000000010 */
[----:B------:R-:W0:Y:S03]  /*1f10*/  LDS R34, [R55.X4+0x3cc] ;  /* 0x0003cc0037227984 */ /* 0x000e260000004800 */
[----:B------:R-:W-:Y:S01]  /*1f20*/  FFMA R18, R59, R18, R16 ;  /* 0x000000123b127223 */ /* 0x000fe20000000010 */
[----:B------:R-:W-:Y:S04]  /*1f30*/  LDS.128 R20, [R57.X4+0xa90] ;  /* 0x000a900039147984 */ /* 0x000fe80000004c00 */
[----:B------:R-:W1:Y:S01]  /*1f40*/  LDS.64 R16, [R55.X4+0x3d0] ;  /* 0x0003d00037107984 */ /* 0x000e620000004a00 */
[----:B0-----:R-:W-:-:S04]  /*1f50*/  FFMA R35, R34, R19, R60 ;  /* 0x0000001322237223 */ /* 0x001fc8000000003c */
[C---:B-1----:R-:W-:Y:S02]  /*1f60*/  FFMA R16, R20.reuse, R16, R35 ;  /* 0x0000001014107223 */ /* 0x042fe40000000023 */
[----:B------:R-:W0:Y:S01]  /*1f70*/  LDS.64 R34, [R55.X4+0x3d8] ;  /* 0x0003d80037227984 */ /* 0x000e220000004a00 */
[C---:B------:R-:W-:Y:S02]  /*1f80*/  FFMA R37, R17.reuse, R19, R37 ;  /* 0x0000001311257223 */ /* 0x040fe40000000025 */
[----:B------:R-:W-:Y:S02]  /*1f90*/  FFMA R59, R17, R21, R16 ;  /* 0x00000015113b7223 */ /* 0x000fe40000000010 */
[----:B------:R-:W1:Y:S01]  /*1fa0*/  LDS.64 R16, [R55.X4+0x3e0] ;  /* 0x0003e00037107984 */ /* 0x000e620000004a00 */
[----:B0-----:R-:W-:Y:S02]  /*1fb0*/  FFMA R34, R20, R34, R37 ;  /* 0x0000002214227223 */ /* 0x001fe40000000025 */
[----:B------:R-:W-:-:S02]  /*1fc0*/  FFMA R37, R35, R19, R36 ;  /* 0x0000001323257223 */ /* 0x000fc40000000024 */
[C---:B-1----:R-:W-:Y:S02]  /*1fd0*/  FFMA R61, R17.reuse, R19, R18 ;  /* 0x00000013113d7223 */ /* 0x042fe40000000012 */
[C---:B------:R-:W-:Y:S01]  /*1fe0*/  FFMA R16, R20.reuse, R16, R37 ;  /* 0x0000001014107223 */ /* 0x040fe20000000025 */
[----:B------:R-:W0:Y:S03]  /*1ff0*/  LDS.64 R18, [R55.X4+0x3e8] ;  /* 0x0003e80037127984 */ /* 0x000e260000004a00 */
[-C--:B------:R-:W-:Y:S01]  /*2000*/  FFMA R17, R17, R21.reuse, R16 ;  /* 0x0000001511117223 */ /* 0x080fe20000000010 */
[----:B------:R-:W1:Y:S01]  /*2010*/  LDS.64 R36, [R55.X4+0x3f0] ;  /* 0x0003f00037247984 */ /* 0x000e620000004a00 */
[----:B0-----:R-:W-:Y:S02]  /*2020*/  FFMA R18, R20, R18, R61 ;  /* 0x0000001214127223 */ /* 0x001fe4000000003d */
[----:B------:R-:W-:-:S02]  /*2030*/  FFMA R61, R35, R21, R34 ;  /* 0x00000015233d7223 */ /* 0x000fc40000000022 */
[-C--:B-1----:R-:W-:Y:S01]  /*2040*/  FFMA R36, R36, R22.reuse, R59 ;  /* 0x0000001624247223 */ /* 0x082fe2000000003b */
[----:B------:R-:W0:Y:S01]  /*2050*/  LDS.64 R34, [R55.X4+0x3f8] ;  /* 0x0003f80037227984 */ /* 0x000e220000004a00 */
[----:B------:R-:W-:Y:S02]  /*2060*/  FFMA R19, R21, R19, R18 ;  /* 0x0000001315137223 */ /* 0x000fe40000000012 */
[----:B------:R-:W-:Y:S01]  /*2070*/  FFMA R59, R23, R37, R36 ;  /* 0x00000025173b7223 */ /* 0x000fe20000000024 */
[----:B------:R-:W-:Y:S04]  /*2080*/  LDS.64 R20, [R55.X4+0x408] ;  /* 0x0004080037147984 */ /* 0x000fe80000004a00 */
[----:B------:R-:W1:Y:S01]  /*2090*/  LDS.64 R36, [R55.X4+0x400] ;  /* 0x0004000037247984 */ /* 0x000e620000004a00 */
[----:B0-----:R-:W-:-:S04]  /*20a0*/  FFMA R16, R34, R22, R61 ;  /* 0x0000001622107223 */ /* 0x001fc8000000003d */
[C---:B------:R-:W-:Y:S02]  /*20b0*/  FFMA R35, R23.reuse, R35, R16 ;  /* 0x0000002317237223 */ /* 0x040fe40000000010 */
[-C--:B-1----:R-:W-:Y:S02]  /*20c0*/  FFMA R18, R36, R22.reuse, R17 ;  /* 0x0000001624127223 */ /* 0x082fe40000000011 */
[----:B------:R-:W-:Y:S02]  /*20d0*/  FFMA R22, R20, R22, R19 ;  /* 0x0000001614167223 */ /* 0x000fe40000000013 */
[C---:B------:R-:W-:Y:S02]  /*20e0*/  FFMA R37, R23.reuse, R37, R18 ;  /* 0x0000002517257223 */ /* 0x040fe40000000012 */
[----:B------:R-:W0:Y:S01]  /*20f0*/  LDS.128 R16, [R57.X4+0xaa0] ;  /* 0x000aa00039107984 */ /* 0x000e220000004c00 */
[----:B------:R-:W-:-:S03]  /*2100*/  FFMA R21, R23, R21, R22 ;  /* 0x0000001517157223 */ /* 0x000fc60000000016 */
[----:B------:R-:W1:Y:S01]  /*2110*/  LDS.64 R22, [R55.X4+0x418] ;  /* 0x0004180037167984 */ /* 0x000e620000004a00 */
[-C--:B0-----:R-:W-:Y:S02]  /*2120*/  FFMA R61, R34, R16.reuse, R59 ;  /* 0x00000010223d7223 */ /* 0x081fe4000000003b */
[-C--:B------:R-:W-:Y:S02]  /*2130*/  FFMA R60, R36, R16.reuse, R35 ;  /* 0x00000010243c7223 */ /* 0x080fe40000000023 */
[----:B------:R-:W0:Y:S01]  /*2140*/  LDS.64 R34, [R55.X4+0x410] ;  /* 0x0004100037227984 */ /* 0x000e220000004a00 */
[----:B------:R-:W-:Y:S02]  /*2150*/  FFMA R59, R20, R16, R37 ;  /* 0x00000010143b7223 */ /* 0x000fe40000000025 */
[----:B-1----:R-:W-:Y:S01]  /*2160*/  FFMA R57, R23, R17, R60 ;  /* 0x0000001117397223 */ /* 0x002fe2000000003c */
[----:B------:R-:W-:Y:S01]  /*2170*/  LDS.64 R36, [R55.X4+0x430] ;  /* 0x0004300037247984 */ /* 0x000fe20000004a00 */
[----:B0-----:R-:W-:-:S02]  /*2180*/  FFMA R35, R17, R35, R61 ;  /* 0x0000002311237223 */ /* 0x001fc4000000003d */
[----:B------:R-:W-:Y:S02]  /*2190*/  FFMA R16, R16, R34, R21 ;  /* 0x0000002210107223 */ /* 0x000fe40000000015 */
[----:B------:R-:W0:Y:S01]  /*21a0*/  LDS.64 R20, [R55.X4+0x420] ;  /* 0x0004200037147984 */ /* 0x000e220000004a00 */
[----:B------:R-:W-:-:S03]  /*21b0*/  FFMA R22, R18, R22, R35 ;  /* 0x0000001612167223 */ /* 0x000fc60000000023 */
[----:B------:R-:W1:Y:S01]  /*21c0*/  LDS.64 R34, [R55.X4+0x428] ;  /* 0x0004280037227984 */ /* 0x000e620000004a00 */
[----:B------:R-:W-:Y:S02]  /*21d0*/  FFMA R23, R23, R19, R22 ;  /* 0x0000001317177223 */ /* 0x000fe40000000016 */
[-C--:B0-----:R-:W-:Y:S02]  /*21e0*/  FFMA R59, R21, R17.reuse, R59 ;  /* 0x00000011153b7223 */ /* 0x081fe4000000003b */
[C---:B------:R-:W-:Y:S02]  /*21f0*/  FFMA R20, R18.reuse, R20, R57 ;  /* 0x0000001412147223 */ /* 0x040fe40000000039 */
[----:B-1----:R-:W-:Y:S02]  /*2200*/  FFMA R17, R35, R17, R16 ;  /* 0x0000001123117223 */ /* 0x002fe40000000010 */
[----:B------:R-:W-:Y:S02]  /*2210*/  FFMA R34, R18, R34, R59 ;  /* 0x0000002212227223 */ /* 0x000fe4000000003b */
[----:B------:R-:W-:-:S02]  /*2220*/  FFMA R36, R36, R18, R17 ;  /* 0x0000001224247223 */ /* 0x000fc40000000011 */
[-C--:B------:R-:W-:Y:S02]  /*2230*/  FFMA R61, R21, R19.reuse, R20 ;  /* 0x00000013153d7223 */ /* 0x080fe40000000014 */
[----:B------:R-:W-:Y:S02]  /*2240*/  FFMA R35, R35, R19, R34 ;  /* 0x0000001323237223 */ /* 0x000fe40000000022 */
[----:B------:R-:W-:Y:S01]  /*2250*/  FFMA R59, R19, R37, R36 ;  /* 0x00000025133b7223 */ /* 0x000fe20000000024 */
[----:B------:R-:W-:Y:S05]  /*2260*/  @!P2 BRA `(.L_x_6) ;  /* 0xfffff2800000a947 */ /* 0x000fea000383ffff */
[----:B------:R-:W-:-:S04]  /*2270*/  IADD3 R29, R29, 0x1, RZ ;  /* 0x000000011d1d7810 */ /* 0x000fc80007ffe0ff */
[----:B------:R-:W-:-:S13]  /*2280*/  ISETP.GE.U32.AND P2, PT, R29, 0x10, PT ;  /* 0x000000101d00780c */ /* 0x000fda0003f46070 */
[----:B------:R-:W-:Y:S01]  /*2290*/  @P2 CALL.REL.NOINC `(.L_x_7) ;  /* 0x0000001000002944 */ /* 0x000fe20003c00000 */
[----:B------:R-:W-:Y:S05]  /*22a0*/  BRA `(.L_x_8) ;  /* 0xffffeae000007947 */ /* 0x000fea000383ffff */
.L_x_7:
[----:B------:R-:W0:Y:S01]  /*22b0*/  S2R R3, SR_CTAID.X ;  /* 0x0000000000037919 */ /* 0x000e220000002500 */
[----:B------:R-:W-:-:S05]  /*22c0*/  MOV R2, RZ ;  /* 0x000000ff00027202 */ /* 0x000fca0000000f00 */
[----:B0-----:R-:W-:-:S05]  /*22d0*/  IMAD.HI R0, R3, -0x6db6db6d, R2 ;  /* 0x9249249303007827 */ /* 0x001fca00078e0202 */
[----:B------:R-:W-:-:S04]  /*22e0*/  SHF.R.U32.HI R5, RZ, 0x1f, R0 ;  /* 0x0000001fff057819 */ /* 0x000fc80000011600 */
[----:B------:R-:W-:-:S05]  /*22f0*/  LEA.HI.SX32 R2, R0, R5, 0x1e ;  /* 0x0000000500027211 */ /* 0x000fca00078ff2ff */
[----:B------:R-:W-:Y:S02]  /*2300*/  IMAD R0, R33, 0x7, R2 ;  /* 0x0000000721007824 */ /* 0x000fe400078e0202 */
[----:B------:R-:W-:-:S03]  /*2310*/  IMAD R3, R2, -0x7, R3 ;  /* 0xfffffff902037824 */ /* 0x000fc600078e0203 */
[----:B------:R-:W-:-:S05]  /*2320*/  LEA R0, R0, R31, 0x2 ;  /* 0x0000001f00007211 */ /* 0x000fca00078e10ff */
[----:B------:R-:W-:-:S05]  /*2330*/  IMAD R0, R0, 0x7, R3 ;  /* 0x0000000700007824 */ /* 0x000fca00078e0203 */
[----:B------:R-:W-:-:S05]  /*2340*/  SHF.L.U32 R31, R0, 0x2, RZ ;  /* 0x00000002001f7819 */ /* 0x000fca00000006ff */
[----:B------:R-:W-:-:S05]  /*2350*/  IMAD.WIDE R30, R31, R30, c[0x0][0x170] ;  /* 0x00005c001f1e7625 */ /* 0x000fca00078e021e */
[----:B------:R-:W-:Y:S04]  /*2360*/  STG.E [R30.64], R23 ;  /* 0x000000171e007986 */ /* 0x000fe8000c101904 */
[----:B------:R-:W-:Y:S04]  /*2370*/  STG.E [R30.64+0x4], R61 ;  /* 0x0000043d1e007986 */ /* 0x000fe8000c101904 */
[----:B------:R-:W-:Y:S04]  /*2380*/  STG.E [R30.64+0x8], R35 ;  /* 0x000008231e007986 */ /* 0x000fe8000c101904 */
[----:B------:R-:W-:Y:S01]  /*2390*/  STG.E [R30.64+0xc], R59 ;  /* 0x00000c3b1e007986 */ /* 0x000fe2000c101904 */
[----:B------:R-:W-:Y:S05]  /*23a0*/  EXIT ;  /* 0x000000000000794d */ /* 0x000fea0003800000 */
.L_x_9:
[----:B------:R-:W-:-:S00]  /*23b0*/  BRA `(.L_x_9) ;  /* 0xfffffff000007947 */ /* 0x000fc0000383ffff */
[----:B------:R-:W-:-:S00]  /*23c0*/  NOP ;  /* 0x0000000000007918 */ /* 0x000fc00000000000 */
        /* <DEDUP_REMOVED lines=11> */
.L_x_10:


//--------------------- .nv.shared.candidate4     --------------------------
	.section	.nv.shared.candidate4,"aw",@nobits
	.align	4
.nv.shared.candidate4:
	.zero		39456
